//
// Generated by NVIDIA NVVM Compiler
//
// Compiler Build ID: CL-36424714
// Cuda compilation tools, release 13.0, V13.0.88
// Based on NVVM 20.0.0
//

.version 9.0
.target sm_100
.address_size 64

	// .globl	_Z14vectorAdditionPKfS0_Pfi
.extern .shared .align 16 .b8 sdata[];

.visible .entry _Z14vectorAdditionPKfS0_Pfi(
	.param .u64 .ptr .align 1 _Z14vectorAdditionPKfS0_Pfi_param_0,
	.param .u64 .ptr .align 1 _Z14vectorAdditionPKfS0_Pfi_param_1,
	.param .u64 .ptr .align 1 _Z14vectorAdditionPKfS0_Pfi_param_2,
	.param .u32 _Z14vectorAdditionPKfS0_Pfi_param_3
)
{
	.reg .pred 	%p<2>;
	.reg .b32 	%r<6>;
	.reg .b32 	%f<4>;
	.reg .b64 	%rd<11>;

	ld.param.u64 	%rd1, [_Z14vectorAdditionPKfS0_Pfi_param_0];
	ld.param.u64 	%rd2, [_Z14vectorAdditionPKfS0_Pfi_param_1];
	ld.param.u64 	%rd3, [_Z14vectorAdditionPKfS0_Pfi_param_2];
	ld.param.u32 	%r2, [_Z14vectorAdditionPKfS0_Pfi_param_3];
	mov.u32 	%r3, %ctaid.x;
	mov.u32 	%r4, %ntid.x;
	mov.u32 	%r5, %tid.x;
	mad.lo.s32 	%r1, %r3, %r4, %r5;
	setp.ge.s32 	%p1, %r1, %r2;
	@%p1 bra 	$L__BB0_2;
	cvta.to.global.u64 	%rd4, %rd1;
	cvta.to.global.u64 	%rd5, %rd2;
	cvta.to.global.u64 	%rd6, %rd3;
	mul.wide.s32 	%rd7, %r1, 4;
	add.s64 	%rd8, %rd4, %rd7;
	ld.global.f32 	%f1, [%rd8];
	add.s64 	%rd9, %rd5, %rd7;
	ld.global.f32 	%f2, [%rd9];
	add.f32 	%f3, %f1, %f2;
	add.s64 	%rd10, %rd6, %rd7;
	st.global.f32 	[%rd10], %f3;
$L__BB0_2:
	ret;

}
	// .globl	_Z20matrixMultiplicationPKfS0_Pfiii
.visible .entry _Z20matrixMultiplicationPKfS0_Pfiii(
	.param .u64 .ptr .align 1 _Z20matrixMultiplicationPKfS0_Pfiii_param_0,
	.param .u64 .ptr .align 1 _Z20matrixMultiplicationPKfS0_Pfiii_param_1,
	.param .u64 .ptr .align 1 _Z20matrixMultiplicationPKfS0_Pfiii_param_2,
	.param .u32 _Z20matrixMultiplicationPKfS0_Pfiii_param_3,
	.param .u32 _Z20matrixMultiplicationPKfS0_Pfiii_param_4,
	.param .u32 _Z20matrixMultiplicationPKfS0_Pfiii_param_5
)
{
	.reg .pred 	%p<13>;
	.reg .b32 	%r<41>;
	.reg .b32 	%f<68>;
	.reg .b64 	%rd<53>;

	ld.param.u64 	%rd7, [_Z20matrixMultiplicationPKfS0_Pfiii_param_0];
	ld.param.u64 	%rd8, [_Z20matrixMultiplicationPKfS0_Pfiii_param_1];
	ld.param.u64 	%rd6, [_Z20matrixMultiplicationPKfS0_Pfiii_param_2];
	ld.param.u32 	%r20, [_Z20matrixMultiplicationPKfS0_Pfiii_param_3];
	ld.param.u32 	%r18, [_Z20matrixMultiplicationPKfS0_Pfiii_param_4];
	ld.param.u32 	%r19, [_Z20matrixMultiplicationPKfS0_Pfiii_param_5];
	cvta.to.global.u64 	%rd1, %rd8;
	cvta.to.global.u64 	%rd2, %rd7;
	mov.u32 	%r21, %ctaid.y;
	mov.u32 	%r22, %ntid.y;
	mov.u32 	%r23, %tid.y;
	mad.lo.s32 	%r1, %r21, %r22, %r23;
	mov.u32 	%r24, %ctaid.x;
	mov.u32 	%r25, %ntid.x;
	mov.u32 	%r26, %tid.x;
	mad.lo.s32 	%r2, %r24, %r25, %r26;
	setp.ge.s32 	%p1, %r1, %r20;
	setp.ge.s32 	%p2, %r2, %r19;
	or.pred  	%p3, %p1, %p2;
	@%p3 bra 	$L__BB1_14;
	setp.lt.s32 	%p4, %r18, 1;
	mov.f32 	%f67, 0f00000000;
	@%p4 bra 	$L__BB1_13;
	mul.lo.s32 	%r3, %r18, %r1;
	and.b32  	%r4, %r18, 7;
	setp.lt.u32 	%p5, %r18, 8;
	mov.f32 	%f67, 0f00000000;
	mov.b32 	%r39, 0;
	@%p5 bra 	$L__BB1_5;
	and.b32  	%r39, %r18, 2147483640;
	neg.s32 	%r37, %r39;
	shl.b32 	%r7, %r19, 3;
	mul.wide.u32 	%rd9, %r3, 4;
	add.s64 	%rd10, %rd9, %rd2;
	add.s64 	%rd52, %rd10, 16;
	mov.f32 	%f67, 0f00000000;
	mul.wide.s32 	%rd13, %r19, 4;
	mov.u32 	%r36, %r2;
$L__BB1_4:
	.pragma "nounroll";
	ld.global.f32 	%f17, [%rd52+-16];
	mul.wide.s32 	%rd11, %r36, 4;
	add.s64 	%rd12, %rd1, %rd11;
	ld.global.f32 	%f18, [%rd12];
	fma.rn.f32 	%f19, %f17, %f18, %f67;
	ld.global.f32 	%f20, [%rd52+-12];
	add.s64 	%rd14, %rd12, %rd13;
	ld.global.f32 	%f21, [%rd14];
	fma.rn.f32 	%f22, %f20, %f21, %f19;
	ld.global.f32 	%f23, [%rd52+-8];
	add.s64 	%rd15, %rd14, %rd13;
	ld.global.f32 	%f24, [%rd15];
	fma.rn.f32 	%f25, %f23, %f24, %f22;
	ld.global.f32 	%f26, [%rd52+-4];
	add.s64 	%rd16, %rd15, %rd13;
	ld.global.f32 	%f27, [%rd16];
	fma.rn.f32 	%f28, %f26, %f27, %f25;
	ld.global.f32 	%f29, [%rd52];
	add.s64 	%rd17, %rd16, %rd13;
	ld.global.f32 	%f30, [%rd17];
	fma.rn.f32 	%f31, %f29, %f30, %f28;
	ld.global.f32 	%f32, [%rd52+4];
	add.s64 	%rd18, %rd17, %rd13;
	ld.global.f32 	%f33, [%rd18];
	fma.rn.f32 	%f34, %f32, %f33, %f31;
	ld.global.f32 	%f35, [%rd52+8];
	add.s64 	%rd19, %rd18, %rd13;
	ld.global.f32 	%f36, [%rd19];
	fma.rn.f32 	%f37, %f35, %f36, %f34;
	ld.global.f32 	%f38, [%rd52+12];
	add.s64 	%rd20, %rd19, %rd13;
	ld.global.f32 	%f39, [%rd20];
	fma.rn.f32 	%f67, %f38, %f39, %f37;
	add.s32 	%r37, %r37, 8;
	add.s32 	%r36, %r36, %r7;
	add.s64 	%rd52, %rd52, 32;
	setp.ne.s32 	%p6, %r37, 0;
	@%p6 bra 	$L__BB1_4;
$L__BB1_5:
	setp.eq.s32 	%p7, %r4, 0;
	@%p7 bra 	$L__BB1_13;
	and.b32  	%r13, %r18, 3;
	setp.lt.u32 	%p8, %r4, 4;
	@%p8 bra 	$L__BB1_8;
	add.s32 	%r28, %r39, %r3;
	mul.wide.u32 	%rd21, %r28, 4;
	add.s64 	%rd22, %rd2, %rd21;
	ld.global.f32 	%f41, [%rd22];
	mad.lo.s32 	%r29, %r39, %r19, %r2;
	mul.wide.s32 	%rd23, %r29, 4;
	add.s64 	%rd24, %rd1, %rd23;
	ld.global.f32 	%f42, [%rd24];
	fma.rn.f32 	%f43, %f41, %f42, %f67;
	cvt.u64.u32 	%rd25, %r3;
	cvt.u64.u32 	%rd26, %r39;
	add.s64 	%rd27, %rd26, %rd25;
	shl.b64 	%rd28, %rd27, 2;
	add.s64 	%rd29, %rd2, %rd28;
	ld.global.f32 	%f44, [%rd29+4];
	mul.wide.s32 	%rd30, %r19, 4;
	add.s64 	%rd31, %rd24, %rd30;
	ld.global.f32 	%f45, [%rd31];
	fma.rn.f32 	%f46, %f44, %f45, %f43;
	ld.global.f32 	%f47, [%rd29+8];
	add.s64 	%rd32, %rd31, %rd30;
	ld.global.f32 	%f48, [%rd32];
	fma.rn.f32 	%f49, %f47, %f48, %f46;
	ld.global.f32 	%f50, [%rd29+12];
	add.s64 	%rd33, %rd32, %rd30;
	ld.global.f32 	%f51, [%rd33];
	fma.rn.f32 	%f67, %f50, %f51, %f49;
	add.s32 	%r39, %r39, 4;
$L__BB1_8:
	setp.eq.s32 	%p9, %r13, 0;
	@%p9 bra 	$L__BB1_13;
	setp.eq.s32 	%p10, %r13, 1;
	@%p10 bra 	$L__BB1_11;
	add.s32 	%r30, %r39, %r3;
	mul.wide.u32 	%rd34, %r30, 4;
	add.s64 	%rd35, %rd2, %rd34;
	ld.global.f32 	%f53, [%rd35];
	mad.lo.s32 	%r31, %r39, %r19, %r2;
	mul.wide.s32 	%rd36, %r31, 4;
	add.s64 	%rd37, %rd1, %rd36;
	ld.global.f32 	%f54, [%rd37];
	fma.rn.f32 	%f55, %f53, %f54, %f67;
	cvt.u64.u32 	%rd38, %r3;
	cvt.u64.u32 	%rd39, %r39;
	add.s64 	%rd40, %rd39, %rd38;
	shl.b64 	%rd41, %rd40, 2;
	add.s64 	%rd42, %rd2, %rd41;
	ld.global.f32 	%f56, [%rd42+4];
	mul.wide.s32 	%rd43, %r19, 4;
	add.s64 	%rd44, %rd37, %rd43;
	ld.global.f32 	%f57, [%rd44];
	fma.rn.f32 	%f67, %f56, %f57, %f55;
	add.s32 	%r39, %r39, 2;
$L__BB1_11:
	and.b32  	%r32, %r18, 1;
	setp.eq.b32 	%p11, %r32, 1;
	not.pred 	%p12, %p11;
	@%p12 bra 	$L__BB1_13;
	add.s32 	%r33, %r39, %r3;
	mul.wide.u32 	%rd45, %r33, 4;
	add.s64 	%rd46, %rd2, %rd45;
	ld.global.f32 	%f58, [%rd46];
	mad.lo.s32 	%r34, %r39, %r19, %r2;
	mul.wide.s32 	%rd47, %r34, 4;
	add.s64 	%rd48, %rd1, %rd47;
	ld.global.f32 	%f59, [%rd48];
	fma.rn.f32 	%f67, %f58, %f59, %f67;
$L__BB1_13:
	mad.lo.s32 	%r35, %r19, %r1, %r2;
	cvta.to.global.u64 	%rd49, %rd6;
	mul.wide.s32 	%rd50, %r35, 4;
	add.s64 	%rd51, %rd49, %rd50;
	st.global.f32 	[%rd51], %f67;
$L__BB1_14:
	ret;

}
	// .globl	_Z17parallelReductionPKfPfi
.visible .entry _Z17parallelReductionPKfPfi(
	.param .u64 .ptr .align 1 _Z17parallelReductionPKfPfi_param_0,
	.param .u64 .ptr .align 1 _Z17parallelReductionPKfPfi_param_1,
	.param .u32 _Z17parallelReductionPKfPfi_param_2
)
{
	.reg .pred 	%p<6>;
	.reg .b32 	%r<14>;
	.reg .b32 	%f<9>;
	.reg .b64 	%rd<9>;

	ld.param.u64 	%rd1, [_Z17parallelReductionPKfPfi_param_0];
	ld.param.u64 	%rd2, [_Z17parallelReductionPKfPfi_param_1];
	ld.param.u32 	%r8, [_Z17parallelReductionPKfPfi_param_2];
	mov.u32 	%r1, %tid.x;
	mov.u32 	%r2, %ctaid.x;
	mov.u32 	%r13, %ntid.x;
	mad.lo.s32 	%r4, %r2, %r13, %r1;
	setp.ge.s32 	%p1, %r4, %r8;
	mov.f32 	%f8, 0f00000000;
	@%p1 bra 	$L__BB2_2;
	cvta.to.global.u64 	%rd3, %rd1;
	mul.wide.s32 	%rd4, %r4, 4;
	add.s64 	%rd5, %rd3, %rd4;
	ld.global.f32 	%f8, [%rd5];
$L__BB2_2:
	shl.b32 	%r9, %r1, 2;
	mov.u32 	%r10, sdata;
	add.s32 	%r5, %r10, %r9;
	st.shared.f32 	[%r5], %f8;
	bar.sync 	0;
	setp.lt.u32 	%p2, %r13, 2;
	@%p2 bra 	$L__BB2_6;
$L__BB2_3:
	shr.u32 	%r7, %r13, 1;
	setp.ge.u32 	%p3, %r1, %r7;
	@%p3 bra 	$L__BB2_5;
	shl.b32 	%r11, %r7, 2;
	add.s32 	%r12, %r5, %r11;
	ld.shared.f32 	%f4, [%r12];
	ld.shared.f32 	%f5, [%r5];
	add.f32 	%f6, %f4, %f5;
	st.shared.f32 	[%r5], %f6;
$L__BB2_5:
	bar.sync 	0;
	setp.gt.u32 	%p4, %r13, 3;
	mov.u32 	%r13, %r7;
	@%p4 bra 	$L__BB2_3;
$L__BB2_6:
	setp.ne.s32 	%p5, %r1, 0;
	@%p5 bra 	$L__BB2_8;
	ld.shared.f32 	%f7, [sdata];
	cvta.to.global.u64 	%rd6, %rd2;
	mul.wide.u32 	%rd7, %r2, 4;
	add.s64 	%rd8, %rd6, %rd7;
	st.global.f32 	[%rd8], %f7;
$L__BB2_8:
	ret;

}
	// .globl	_Z25elementWiseMultiplicationPKfS0_Pfi
.visible .entry _Z25elementWiseMultiplicationPKfS0_Pfi(
	.param .u64 .ptr .align 1 _Z25elementWiseMultiplicationPKfS0_Pfi_param_0,
	.param .u64 .ptr .align 1 _Z25elementWiseMultiplicationPKfS0_Pfi_param_1,
	.param .u64 .ptr .align 1 _Z25elementWiseMultiplicationPKfS0_Pfi_param_2,
	.param .u32 _Z25elementWiseMultiplicationPKfS0_Pfi_param_3
)
{
	.reg .pred 	%p<2>;
	.reg .b32 	%r<6>;
	.reg .b32 	%f<4>;
	.reg .b64 	%rd<11>;

	ld.param.u64 	%rd1, [_Z25elementWiseMultiplicationPKfS0_Pfi_param_0];
	ld.param.u64 	%rd2, [_Z25elementWiseMultiplicationPKfS0_Pfi_param_1];
	ld.param.u64 	%rd3, [_Z25elementWiseMultiplicationPKfS0_Pfi_param_2];
	ld.param.u32 	%r2, [_Z25elementWiseMultiplicationPKfS0_Pfi_param_3];
	mov.u32 	%r3, %ctaid.x;
	mov.u32 	%r4, %ntid.x;
	mov.u32 	%r5, %tid.x;
	mad.lo.s32 	%r1, %r3, %r4, %r5;
	setp.ge.s32 	%p1, %r1, %r2;
	@%p1 bra 	$L__BB3_2;
	cvta.to.global.u64 	%rd4, %rd1;
	cvta.to.global.u64 	%rd5, %rd2;
	cvta.to.global.u64 	%rd6, %rd3;
	mul.wide.s32 	%rd7, %r1, 4;
	add.s64 	%rd8, %rd4, %rd7;
	ld.global.f32 	%f1, [%rd8];
	add.s64 	%rd9, %rd5, %rd7;
	ld.global.f32 	%f2, [%rd9];
	mul.f32 	%f3, %f1, %f2;
	add.s64 	%rd10, %rd6, %rd7;
	st.global.f32 	[%rd10], %f3;
$L__BB3_2:
	ret;

}
	// .globl	_Z12parallelScanPKfPfi
.visible .entry _Z12parallelScanPKfPfi(
	.param .u64 .ptr .align 1 _Z12parallelScanPKfPfi_param_0,
	.param .u64 .ptr .align 1 _Z12parallelScanPKfPfi_param_1,
	.param .u32 _Z12parallelScanPKfPfi_param_2
)
{
	.reg .pred 	%p<6>;
	.reg .b32 	%r<23>;
	.reg .b32 	%f<9>;
	.reg .b64 	%rd<9>;

	ld.param.u64 	%rd1, [_Z12parallelScanPKfPfi_param_0];
	ld.param.u64 	%rd2, [_Z12parallelScanPKfPfi_param_1];
	ld.param.u32 	%r8, [_Z12parallelScanPKfPfi_param_2];
	mov.u32 	%r1, %tid.x;
	mov.u32 	%r2, %ctaid.x;
	mov.u32 	%r3, %ntid.x;
	mad.lo.s32 	%r4, %r2, %r3, %r1;
	setp.ge.s32 	%p1, %r4, %r8;
	mov.f32 	%f8, 0f00000000;
	@%p1 bra 	$L__BB4_2;
	cvta.to.global.u64 	%rd3, %rd1;
	mul.wide.s32 	%rd4, %r4, 4;
	add.s64 	%rd5, %rd3, %rd4;
	ld.global.f32 	%f8, [%rd5];
$L__BB4_2:
	shl.b32 	%r9, %r1, 2;
	mov.u32 	%r10, sdata;
	add.s32 	%r11, %r10, %r9;
	st.shared.f32 	[%r11], %f8;
	bar.sync 	0;
	setp.lt.u32 	%p2, %r3, 2;
	@%p2 bra 	$L__BB4_7;
	mov.b32 	%r22, 1;
$L__BB4_4:
	shl.b32 	%r6, %r22, 1;
	mul.lo.s32 	%r7, %r6, %r1;
	setp.ge.u32 	%p3, %r7, %r3;
	@%p3 bra 	$L__BB4_6;
	add.s32 	%r13, %r22, %r7;
	shl.b32 	%r14, %r13, 2;
	add.s32 	%r16, %r10, %r14;
	ld.shared.f32 	%f4, [%r16+-4];
	shl.b32 	%r17, %r22, 2;
	add.s32 	%r18, %r16, %r17;
	ld.shared.f32 	%f5, [%r18+-4];
	add.f32 	%f6, %f4, %f5;
	st.shared.f32 	[%r18+-4], %f6;
$L__BB4_6:
	bar.sync 	0;
	setp.lt.u32 	%p4, %r6, %r3;
	mov.u32 	%r22, %r6;
	@%p4 bra 	$L__BB4_4;
$L__BB4_7:
	setp.ne.s32 	%p5, %r1, 0;
	@%p5 bra 	$L__BB4_9;
	shl.b32 	%r19, %r3, 2;
	add.s32 	%r21, %r10, %r19;
	ld.shared.f32 	%f7, [%r21+-4];
	cvta.to.global.u64 	%rd6, %rd2;
	mul.wide.u32 	%rd7, %r2, 4;
	add.s64 	%rd8, %rd6, %rd7;
	st.global.f32 	[%rd8], %f7;
$L__BB4_9:
	ret;

}
	// .globl	_Z20histogramCalculationPKiPiii
.visible .entry _Z20histogramCalculationPKiPiii(
	.param .u64 .ptr .align 1 _Z20histogramCalculationPKiPiii_param_0,
	.param .u64 .ptr .align 1 _Z20histogramCalculationPKiPiii_param_1,
	.param .u32 _Z20histogramCalculationPKiPiii_param_2,
	.param .u32 _Z20histogramCalculationPKiPiii_param_3
)
{
	.reg .pred 	%p<2>;
	.reg .b32 	%r<8>;
	.reg .b64 	%rd<9>;

	ld.param.u64 	%rd1, [_Z20histogramCalculationPKiPiii_param_0];
	ld.param.u64 	%rd2, [_Z20histogramCalculationPKiPiii_param_1];
	ld.param.u32 	%r2, [_Z20histogramCalculationPKiPiii_param_2];
	mov.u32 	%r3, %ctaid.x;
	mov.u32 	%r4, %ntid.x;
	mov.u32 	%r5, %tid.x;
	mad.lo.s32 	%r1, %r3, %r4, %r5;
	setp.ge.s32 	%p1, %r1, %r2;
	@%p1 bra 	$L__BB5_2;
	cvta.to.global.u64 	%rd3, %rd1;
	cvta.to.global.u64 	%rd4, %rd2;
	mul.wide.s32 	%rd5, %r1, 4;
	add.s64 	%rd6, %rd3, %rd5;
	ld.global.u32 	%r6, [%rd6];
	mul.wide.s32 	%rd7, %r6, 4;
	add.s64 	%rd8, %rd4, %rd7;
	atom.global.add.u32 	%r7, [%rd8], 1;
$L__BB5_2:
	ret;

}
	// .globl	_Z15matrixTransposePKfPfii
.visible .entry _Z15matrixTransposePKfPfii(
	.param .u64 .ptr .align 1 _Z15matrixTransposePKfPfii_param_0,
	.param .u64 .ptr .align 1 _Z15matrixTransposePKfPfii_param_1,
	.param .u32 _Z15matrixTransposePKfPfii_param_2,
	.param .u32 _Z15matrixTransposePKfPfii_param_3
)
{
	.reg .pred 	%p<4>;
	.reg .b32 	%r<15>;
	.reg .b32 	%f<2>;
	.reg .b64 	%rd<9>;

	ld.param.u64 	%rd1, [_Z15matrixTransposePKfPfii_param_0];
	ld.param.u64 	%rd2, [_Z15matrixTransposePKfPfii_param_1];
	ld.param.u32 	%r5, [_Z15matrixTransposePKfPfii_param_2];
	ld.param.u32 	%r4, [_Z15matrixTransposePKfPfii_param_3];
	mov.u32 	%r6, %ctaid.x;
	mov.u32 	%r7, %ntid.x;
	mov.u32 	%r8, %tid.x;
	mad.lo.s32 	%r1, %r6, %r7, %r8;
	mov.u32 	%r9, %ctaid.y;
	mov.u32 	%r10, %ntid.y;
	mov.u32 	%r11, %tid.y;
	mad.lo.s32 	%r12, %r9, %r10, %r11;
	setp.ge.s32 	%p1, %r1, %r4;
	setp.ge.s32 	%p2, %r12, %r5;
	or.pred  	%p3, %p1, %p2;
	@%p3 bra 	$L__BB6_2;
	cvta.to.global.u64 	%rd3, %rd1;
	cvta.to.global.u64 	%rd4, %rd2;
	mad.lo.s32 	%r13, %r4, %r12, %r1;
	mul.wide.s32 	%rd5, %r13, 4;
	add.s64 	%rd6, %rd3, %rd5;
	ld.global.f32 	%f1, [%rd6];
	mad.lo.s32 	%r14, %r5, %r1, %r12;
	mul.wide.s32 	%rd7, %r14, 4;
	add.s64 	%rd8, %rd4, %rd7;
	st.global.f32 	[%rd8], %f1;
$L__BB6_2:
	ret;

}


// ===== COMPILED SASS (sm_100) =====

	.target	sm_100

	.elftype	@"ET_EXEC"


//--------------------- .note.nv.tkinfo           --------------------------
	.section	.note.nv.tkinfo,"",@"SHT_NOTE"
	.sectionflags	@"SHF_NOTE_NV_TKINFO"
	.tkinfo
        /*0018*/ 	.word	0x00000002
        /*0030*/ 	.string	""
        /*0030*/ 	.string	"ptxas"
        /*0030*/ 	.string	"Cuda compilation tools, release 13.0, V13.0.88"
        /*0030*/ 	.string	"Build cuda_13.0.r13.0/compiler.36424714_0"
        /*0030*/ 	.string	"-arch sm_100 -m 64 "



//--------------------- .note.nv.cuinfo           --------------------------
	.section	.note.nv.cuinfo,"",@"SHT_NOTE"
	.sectionflags	@"SHF_NOTE_NV_CUINFO"
        /*0018*/ 	.short	0x0002
        /*001a*/ 	.short	0x0064
        /*001c*/ 	.short	0x0082
	.zero		2


//--------------------- .nv.info                  --------------------------
	.section	.nv.info,"",@"SHT_CUDA_INFO"
	.align	4


	//----- nvinfo : EIATTR_REGCOUNT
	.align		4
        /*0000*/ 	.byte	0x04, 0x2f
        /*0002*/ 	.short	(.L_1 - .L_0)
	.align		4
.L_0:
        /*0004*/ 	.word	index@(_Z14vectorAdditionPKfS0_Pfi)
        /*0008*/ 	.word	0x0000000c


	//----- nvinfo : EIATTR_FRAME_SIZE
	.align		4
.L_1:
        /*000c*/ 	.byte	0x04, 0x11
        /*000e*/ 	.short	(.L_3 - .L_2)
	.align		4
.L_2:
        /*0010*/ 	.word	index@(_Z14vectorAdditionPKfS0_Pfi)
        /*0014*/ 	.word	0x00000000


	//----- nvinfo : EIATTR_REGCOUNT
	.align		4
.L_3:
        /*0018*/ 	.byte	0x04, 0x2f
        /*001a*/ 	.short	(.L_5 - .L_4)
	.align		4
.L_4:
        /*001c*/ 	.word	index@(_Z20matrixMultiplicationPKfS0_Pfiii)
        /*0020*/ 	.word	0x00000020


	//----- nvinfo : EIATTR_FRAME_SIZE
	.align		4
.L_5:
        /*0024*/ 	.byte	0x04, 0x11
        /*0026*/ 	.short	(.L_7 - .L_6)
	.align		4
.L_6:
        /*0028*/ 	.word	index@(_Z20matrixMultiplicationPKfS0_Pfiii)
        /*002c*/ 	.word	0x00000000


	//----- nvinfo : EIATTR_REGCOUNT
	.align		4
.L_7:
        /*0030*/ 	.byte	0x04, 0x2f
        /*0032*/ 	.short	(.L_9 - .L_8)
	.align		4
.L_8:
        /*0034*/ 	.word	index@(_Z17parallelReductionPKfPfi)
        /*0038*/ 	.word	0x0000000b


	//----- nvinfo : EIATTR_FRAME_SIZE
	.align		4
.L_9:
        /*003c*/ 	.byte	0x04, 0x11
        /*003e*/ 	.short	(.L_11 - .L_10)
	.align		4
.L_10:
        /*0040*/ 	.word	index@(_Z17parallelReductionPKfPfi)
        /*0044*/ 	.word	0x00000000


	//----- nvinfo : EIATTR_REGCOUNT
	.align		4
.L_11:
        /*0048*/ 	.byte	0x04, 0x2f
        /*004a*/ 	.short	(.L_13 - .L_12)
	.align		4
.L_12:
        /*004c*/ 	.word	index@(_Z25elementWiseMultiplicationPKfS0_Pfi)
        /*0050*/ 	.word	0x0000000c


	//----- nvinfo : EIATTR_FRAME_SIZE
	.align		4
.L_13:
        /*0054*/ 	.byte	0x04, 0x11
        /*0056*/ 	.short	(.L_15 - .L_14)
	.align		4
.L_14:
        /*0058*/ 	.word	index@(_Z25elementWiseMultiplicationPKfS0_Pfi)
        /*005c*/ 	.word	0x00000000


	//----- nvinfo : EIATTR_REGCOUNT
	.align		4
.L_15:
        /*0060*/ 	.byte	0x04, 0x2f
        /*0062*/ 	.short	(.L_17 - .L_16)
	.align		4
.L_16:
        /*0064*/ 	.word	index@(_Z12parallelScanPKfPfi)
        /*0068*/ 	.word	0x0000000c


	//----- nvinfo : EIATTR_FRAME_SIZE
	.align		4
.L_17:
        /*006c*/ 	.byte	0x04, 0x11
        /*006e*/ 	.short	(.L_19 - .L_18)
	.align		4
.L_18:
        /*0070*/ 	.word	index@(_Z12parallelScanPKfPfi)
        /*0074*/ 	.word	0x00000000


	//----- nvinfo : EIATTR_REGCOUNT
	.align		4
.L_19:
        /*0078*/ 	.byte	0x04, 0x2f
        /*007a*/ 	.short	(.L_21 - .L_20)
	.align		4
.L_20:
        /*007c*/ 	.word	index@(_Z20histogramCalculationPKiPiii)
        /*0080*/ 	.word	0x0000000a


	//----- nvinfo : EIATTR_FRAME_SIZE
	.align		4
.L_21:
        /*0084*/ 	.byte	0x04, 0x11
        /*0086*/ 	.short	(.L_23 - .L_22)
	.align		4
.L_22:
        /*0088*/ 	.word	index@(_Z20histogramCalculationPKiPiii)
        /*008c*/ 	.word	0x00000000


	//----- nvinfo : EIATTR_REGCOUNT
	.align		4
.L_23:
        /*0090*/ 	.byte	0x04, 0x2f
        /*0092*/ 	.short	(.L_25 - .L_24)
	.align		4
.L_24:
        /*0094*/ 	.word	index@(_Z15matrixTransposePKfPfii)
        /*0098*/ 	.word	0x0000000a


	//----- nvinfo : EIATTR_FRAME_SIZE
	.align		4
.L_25:
        /*009c*/ 	.byte	0x04, 0x11
        /*009e*/ 	.short	(.L_27 - .L_26)
	.align		4
.L_26:
        /*00a0*/ 	.word	index@(_Z15matrixTransposePKfPfii)
        /*00a4*/ 	.word	0x00000000


	//----- nvinfo : EIATTR_MIN_STACK_SIZE
	.align		4
.L_27:
        /*00a8*/ 	.byte	0x04, 0x12
        /*00aa*/ 	.short	(.L_29 - .L_28)
	.align		4
.L_28:
        /*00ac*/ 	.word	index@(_Z15matrixTransposePKfPfii)
        /*00b0*/ 	.word	0x00000000


	//----- nvinfo : EIATTR_MIN_STACK_SIZE
	.align		4
.L_29:
        /*00b4*/ 	.byte	0x04, 0x12
        /*00b6*/ 	.short	(.L_31 - .L_30)
	.align		4
.L_30:
        /*00b8*/ 	.word	index@(_Z20histogramCalculationPKiPiii)
        /*00bc*/ 	.word	0x00000000


	//----- nvinfo : EIATTR_MIN_STACK_SIZE
	.align		4
.L_31:
        /*00c0*/ 	.byte	0x04, 0x12
        /*00c2*/ 	.short	(.L_33 - .L_32)
	.align		4
.L_32:
        /*00c4*/ 	.word	index@(_Z12parallelScanPKfPfi)
        /*00c8*/ 	.word	0x00000000


	//----- nvinfo : EIATTR_MIN_STACK_SIZE
	.align		4
.L_33:
        /*00cc*/ 	.byte	0x04, 0x12
        /*00ce*/ 	.short	(.L_35 - .L_34)
	.align		4
.L_34:
        /*00d0*/ 	.word	index@(_Z25elementWiseMultiplicationPKfS0_Pfi)
        /*00d4*/ 	.word	0x00000000


	//----- nvinfo : EIATTR_MIN_STACK_SIZE
	.align		4
.L_35:
        /*00d8*/ 	.byte	0x04, 0x12
        /*00da*/ 	.short	(.L_37 - .L_36)
	.align		4
.L_36:
        /*00dc*/ 	.word	index@(_Z17parallelReductionPKfPfi)
        /*00e0*/ 	.word	0x00000000


	//----- nvinfo : EIATTR_MIN_STACK_SIZE
	.align		4
.L_37:
        /*00e4*/ 	.byte	0x04, 0x12
        /*00e6*/ 	.short	(.L_39 - .L_38)
	.align		4
.L_38:
        /*00e8*/ 	.word	index@(_Z20matrixMultiplicationPKfS0_Pfiii)
        /*00ec*/ 	.word	0x00000000


	//----- nvinfo : EIATTR_MIN_STACK_SIZE
	.align		4
.L_39:
        /*00f0*/ 	.byte	0x04, 0x12
        /*00f2*/ 	.short	(.L_41 - .L_40)
	.align		4
.L_40:
        /*00f4*/ 	.word	index@(_Z14vectorAdditionPKfS0_Pfi)
        /*00f8*/ 	.word	0x00000000
.L_41:


//--------------------- .nv.compat                --------------------------
	.section	.nv.compat,"",@"SHT_CUDA_COMPAT_INFO"
	.align	4
        /*0000*/ 	.byte	0x02, 0x09, 0x00, 0x00, 0x02, 0x02, 0x01, 0x00, 0x02, 0x05, 0x05, 0x00, 0x03, 0x07, 0x01, 0x01
        /*0010*/ 	.byte	0x02, 0x03, 0x00, 0x00, 0x02, 0x06, 0x01, 0x00, 0x04, 0x0b, 0x08, 0x00, 0x09, 0x00, 0x00, 0x00
        /*0020*/ 	.byte	0x00, 0x00, 0x00, 0x00


//--------------------- .nv.info._Z15matrixTransposePKfPfii --------------------------
	.section	.nv.info._Z15matrixTransposePKfPfii,"",@"SHT_CUDA_INFO"
	.sectionflags	@""
	.align	4


	//----- nvinfo : EIATTR_CUDA_API_VERSION
	.align		4
        /*0000*/ 	.byte	0x04, 0x37
        /*0002*/ 	.short	(.L_43 - .L_42)
.L_42:
        /*0004*/ 	.word	0x00000082


	//----- nvinfo : EIATTR_KPARAM_INFO
	.align		4
.L_43:
        /*0008*/ 	.byte	0x04, 0x17
        /*000a*/ 	.short	(.L_45 - .L_44)
.L_44:
        /*000c*/ 	.word	0x00000000
        /*0010*/ 	.short	0x0003
        /*0012*/ 	.short	0x0014
        /*0014*/ 	.byte	0x00, 0xf0, 0x11, 0x00


	//----- nvinfo : EIATTR_KPARAM_INFO
	.align		4
.L_45:
        /*0018*/ 	.byte	0x04, 0x17
        /*001a*/ 	.short	(.L_47 - .L_46)
.L_46:
        /*001c*/ 	.word	0x00000000
        /*0020*/ 	.short	0x0002
        /*0022*/ 	.short	0x0010
        /*0024*/ 	.byte	0x00, 0xf0, 0x11, 0x00


	//----- nvinfo : EIATTR_KPARAM_INFO
	.align		4
.L_47:
        /*0028*/ 	.byte	0x04, 0x17
        /*002a*/ 	.short	(.L_49 - .L_48)
.L_48:
        /*002c*/ 	.word	0x00000000
        /*0030*/ 	.short	0x0001
        /*0032*/ 	.short	0x0008
        /*0034*/ 	.byte	0x00, 0xf5, 0x21, 0x00


	//----- nvinfo : EIATTR_KPARAM_INFO
	.align		4
.L_49:
        /*0038*/ 	.byte	0x04, 0x17
        /*003a*/ 	.short	(.L_51 - .L_50)
.L_50:
        /*003c*/ 	.word	0x00000000
        /*0040*/ 	.short	0x0000
        /*0042*/ 	.short	0x0000
        /*0044*/ 	.byte	0x00, 0xf5, 0x21, 0x00


	//----- nvinfo : EIATTR_SPARSE_MMA_MASK
	.align		4
.L_51:
        /*0048*/ 	.byte	0x03, 0x50
        /*004a*/ 	.short	0x0000


	//----- nvinfo : EIATTR_MAXREG_COUNT
	.align		4
        /*004c*/ 	.byte	0x03, 0x1b
        /*004e*/ 	.short	0x00ff


	//----- nvinfo : EIATTR_MERCURY_ISA_VERSION
	.align		4
        /*0050*/ 	.byte	0x03, 0x5f
        /*0052*/ 	.short	0x0101


	//----- nvinfo : EIATTR_VRC_CTA_INIT_COUNT
	.align		4
        /*0054*/ 	.byte	0x02, 0x4a
	.zero		1
	.zero		1


	//----- nvinfo : EIATTR_EXIT_INSTR_OFFSETS
	.align		4
        /*0058*/ 	.byte	0x04, 0x1c
        /*005a*/ 	.short	(.L_53 - .L_52)


	//   ....[0]....
.L_52:
        /*005c*/ 	.word	0x000000c0


	//   ....[1]....
        /*0060*/ 	.word	0x00000160


	//----- nvinfo : EIATTR_CBANK_PARAM_SIZE
	.align		4
.L_53:
        /*0064*/ 	.byte	0x03, 0x19
        /*0066*/ 	.short	0x0018


	//----- nvinfo : EIATTR_PARAM_CBANK
	.align		4
        /*0068*/ 	.byte	0x04, 0x0a
        /*006a*/ 	.short	(.L_55 - .L_54)
	.align		4
.L_54:
        /*006c*/ 	.word	index@(.nv.constant0._Z15matrixTransposePKfPfii)
        /*0070*/ 	.short	0x0380
        /*0072*/ 	.short	0x0018


	//----- nvinfo : EIATTR_SW_WAR
	.align		4
.L_55:
        /*0074*/ 	.byte	0x04, 0x36
        /*0076*/ 	.short	(.L_57 - .L_56)
.L_56:
        /*0078*/ 	.word	0x00000008
.L_57:


//--------------------- .nv.info._Z20histogramCalculationPKiPiii --------------------------
	.section	.nv.info._Z20histogramCalculationPKiPiii,"",@"SHT_CUDA_INFO"
	.sectionflags	@""
	.align	4


	//----- nvinfo : EIATTR_CUDA_API_VERSION
	.align		4
        /*0000*/ 	.byte	0x04, 0x37
        /*0002*/ 	.short	(.L_59 - .L_58)
.L_58:
        /*0004*/ 	.word	0x00000082


	//----- nvinfo : EIATTR_KPARAM_INFO
	.align		4
.L_59:
        /*0008*/ 	.byte	0x04, 0x17
        /*000a*/ 	.short	(.L_61 - .L_60)
.L_60:
        /*000c*/ 	.word	0x00000000
        /*0010*/ 	.short	0x0003
        /*0012*/ 	.short	0x0014
        /*0014*/ 	.byte	0x00, 0xf0, 0x11, 0x00


	//----- nvinfo : EIATTR_KPARAM_INFO
	.align		4
.L_61:
        /*0018*/ 	.byte	0x04, 0x17
        /*001a*/ 	.short	(.L_63 - .L_62)
.L_62:
        /*001c*/ 	.word	0x00000000
        /*0020*/ 	.short	0x0002
        /*0022*/ 	.short	0x0010
        /*0024*/ 	.byte	0x00, 0xf0, 0x11, 0x00


	//----- nvinfo : EIATTR_KPARAM_INFO
	.align		4
.L_63:
        /*0028*/ 	.byte	0x04, 0x17
        /*002a*/ 	.short	(.L_65 - .L_64)
.L_64:
        /*002c*/ 	.word	0x00000000
        /*0030*/ 	.short	0x0001
        /*0032*/ 	.short	0x0008
        /*0034*/ 	.byte	0x00, 0xf5, 0x21, 0x00


	//----- nvinfo : EIATTR_KPARAM_INFO
	.align		4
.L_65:
        /*0038*/ 	.byte	0x04, 0x17
        /*003a*/ 	.short	(.L_67 - .L_66)
.L_66:
        /*003c*/ 	.word	0x00000000
        /*0040*/ 	.short	0x0000
        /*0042*/ 	.short	0x0000
        /*0044*/ 	.byte	0x00, 0xf5, 0x21, 0x00


	//----- nvinfo : EIATTR_SPARSE_MMA_MASK
	.align		4
.L_67:
        /*0048*/ 	.byte	0x03, 0x50
        /*004a*/ 	.short	0x0000


	//----- nvinfo : EIATTR_MAXREG_COUNT
	.align		4
        /*004c*/ 	.byte	0x03, 0x1b
        /*004e*/ 	.short	0x00ff


	//----- nvinfo : EIATTR_MERCURY_ISA_VERSION
	.align		4
        /*0050*/ 	.byte	0x03, 0x5f
        /*0052*/ 	.short	0x0101


	//----- nvinfo : EIATTR_VRC_CTA_INIT_COUNT
	.align		4
        /*0054*/ 	.byte	0x02, 0x4a
	.zero		1
	.zero		1


	//----- nvinfo : EIATTR_EXIT_INSTR_OFFSETS
	.align		4
        /*0058*/ 	.byte	0x04, 0x1c
        /*005a*/ 	.short	(.L_69 - .L_68)


	//   ....[0]....
.L_68:
        /*005c*/ 	.word	0x00000070


	//   ....[1]....
        /*0060*/ 	.word	0x00000100


	//----- nvinfo : EIATTR_CBANK_PARAM_SIZE
	.align		4
.L_69:
        /*0064*/ 	.byte	0x03, 0x19
        /*0066*/ 	.short	0x0018


	//----- nvinfo : EIATTR_PARAM_CBANK
	.align		4
        /*0068*/ 	.byte	0x04, 0x0a
        /*006a*/ 	.short	(.L_71 - .L_70)
	.align		4
.L_70:
        /*006c*/ 	.word	index@(.nv.constant0._Z20histogramCalculationPKiPiii)
        /*0070*/ 	.short	0x0380
        /*0072*/ 	.short	0x0018


	//----- nvinfo : EIATTR_SW_WAR
	.align		4
.L_71:
        /*0074*/ 	.byte	0x04, 0x36
        /*0076*/ 	.short	(.L_73 - .L_72)
.L_72:
        /*0078*/ 	.word	0x00000008
.L_73:


//--------------------- .nv.info._Z12parallelScanPKfPfi --------------------------
	.section	.nv.info._Z12parallelScanPKfPfi,"",@"SHT_CUDA_INFO"
	.sectionflags	@""
	.align	4


	//----- nvinfo : EIATTR_CUDA_API_VERSION
	.align		4
        /*0000*/ 	.byte	0x04, 0x37
        /*0002*/ 	.short	(.L_75 - .L_74)
.L_74:
        /*0004*/ 	.word	0x00000082


	//----- nvinfo : EIATTR_KPARAM_INFO
	.align		4
.L_75:
        /*0008*/ 	.byte	0x04, 0x17
        /*000a*/ 	.short	(.L_77 - .L_76)
.L_76:
        /*000c*/ 	.word	0x00000000
        /*0010*/ 	.short	0x0002
        /*0012*/ 	.short	0x0010
        /*0014*/ 	.byte	0x00, 0xf0, 0x11, 0x00


	//----- nvinfo : EIATTR_KPARAM_INFO
	.align		4
.L_77:
        /*0018*/ 	.byte	0x04, 0x17
        /*001a*/ 	.short	(.L_79 - .L_78)
.L_78:
        /*001c*/ 	.word	0x00000000
        /*0020*/ 	.short	0x0001
        /*0022*/ 	.short	0x0008
        /*0024*/ 	.byte	0x00, 0xf5, 0x21, 0x00


	//----- nvinfo : EIATTR_KPARAM_INFO
	.align		4
.L_79:
        /*0028*/ 	.byte	0x04, 0x17
        /*002a*/ 	.short	(.L_81 - .L_80)
.L_80:
        /*002c*/ 	.word	0x00000000
        /*0030*/ 	.short	0x0000
        /*0032*/ 	.short	0x0000
        /*0034*/ 	.byte	0x00, 0xf5, 0x21, 0x00


	//----- nvinfo : EIATTR_SPARSE_MMA_MASK
	.align		4
.L_81:
        /*0038*/ 	.byte	0x03, 0x50
        /*003a*/ 	.short	0x0000


	//----- nvinfo : EIATTR_MAXREG_COUNT
	.align		4
        /*003c*/ 	.byte	0x03, 0x1b
        /*003e*/ 	.short	0x00ff


	//----- nvinfo : EIATTR_NUM_BARRIERS
	.align		4
        /*0040*/ 	.byte	0x02, 0x4c
        /*0042*/ 	.byte	0x01
	.zero		1


	//----- nvinfo : EIATTR_MERCURY_ISA_VERSION
	.align		4
        /*0044*/ 	.byte	0x03, 0x5f
        /*0046*/ 	.short	0x0101


	//----- nvinfo : EIATTR_VRC_CTA_INIT_COUNT
	.align		4
        /*0048*/ 	.byte	0x02, 0x4a
	.zero		1
	.zero		1


	//----- nvinfo : EIATTR_EXIT_INSTR_OFFSETS
	.align		4
        /*004c*/ 	.byte	0x04, 0x1c
        /*004e*/ 	.short	(.L_83 - .L_82)


	//   ....[0]....
.L_82:
        /*0050*/ 	.word	0x00000240


	//   ....[1]....
        /*0054*/ 	.word	0x000002a0


	//----- nvinfo : EIATTR_CBANK_PARAM_SIZE
	.align		4
.L_83:
        /*0058*/ 	.byte	0x03, 0x19
        /*005a*/ 	.short	0x0014


	//----- nvinfo : EIATTR_PARAM_CBANK
	.align		4
        /*005c*/ 	.byte	0x04, 0x0a
        /*005e*/ 	.short	(.L_85 - .L_84)
	.align		4
.L_84:
        /*0060*/ 	.word	index@(.nv.constant0._Z12parallelScanPKfPfi)
        /*0064*/ 	.short	0x0380
        /*0066*/ 	.short	0x0014


	//----- nvinfo : EIATTR_SW_WAR
	.align		4
.L_85:
        /*0068*/ 	.byte	0x04, 0x36
        /*006a*/ 	.short	(.L_87 - .L_86)
.L_86:
        /*006c*/ 	.word	0x00000008
.L_87:


//--------------------- .nv.info._Z25elementWiseMultiplicationPKfS0_Pfi --------------------------
	.section	.nv.info._Z25elementWiseMultiplicationPKfS0_Pfi,"",@"SHT_CUDA_INFO"
	.sectionflags	@""
	.align	4


	//----- nvinfo : EIATTR_CUDA_API_VERSION
	.align		4
        /*0000*/ 	.byte	0x04, 0x37
        /*0002*/ 	.short	(.L_89 - .L_88)
.L_88:
        /*0004*/ 	.word	0x00000082


	//----- nvinfo : EIATTR_KPARAM_INFO
	.align		4
.L_89:
        /*0008*/ 	.byte	0x04, 0x17
        /*000a*/ 	.short	(.L_91 - .L_90)
.L_90:
        /*000c*/ 	.word	0x00000000
        /*0010*/ 	.short	0x0003
        /*0012*/ 	.short	0x0018
        /*0014*/ 	.byte	0x00, 0xf0, 0x11, 0x00


	//----- nvinfo : EIATTR_KPARAM_INFO
	.align		4
.L_91:
        /*0018*/ 	.byte	0x04, 0x17
        /*001a*/ 	.short	(.L_93 - .L_92)
.L_92:
        /*001c*/ 	.word	0x00000000
        /*0020*/ 	.short	0x0002
        /*0022*/ 	.short	0x0010
        /*0024*/ 	.byte	0x00, 0xf5, 0x21, 0x00


	//----- nvinfo : EIATTR_KPARAM_INFO
	.align		4
.L_93:
        /*0028*/ 	.byte	0x04, 0x17
        /*002a*/ 	.short	(.L_95 - .L_94)
.L_94:
        /*002c*/ 	.word	0x00000000
        /*0030*/ 	.short	0x0001
        /*0032*/ 	.short	0x0008
        /*0034*/ 	.byte	0x00, 0xf5, 0x21, 0x00


	//----- nvinfo : EIATTR_KPARAM_INFO
	.align		4
.L_95:
        /*0038*/ 	.byte	0x04, 0x17
        /*003a*/ 	.short	(.L_97 - .L_96)
.L_96:
        /*003c*/ 	.word	0x00000000
        /*0040*/ 	.short	0x0000
        /*0042*/ 	.short	0x0000
        /*0044*/ 	.byte	0x00, 0xf5, 0x21, 0x00


	//----- nvinfo : EIATTR_SPARSE_MMA_MASK
	.align		4
.L_97:
        /*0048*/ 	.byte	0x03, 0x50
        /*004a*/ 	.short	0x0000


	//----- nvinfo : EIATTR_MAXREG_COUNT
	.align		4
        /*004c*/ 	.byte	0x03, 0x1b
        /*004e*/ 	.short	0x00ff


	//----- nvinfo : EIATTR_MERCURY_ISA_VERSION
	.align		4
        /*0050*/ 	.byte	0x03, 0x5f
        /*0052*/ 	.short	0x0101


	//----- nvinfo : EIATTR_VRC_CTA_INIT_COUNT
	.align		4
        /*0054*/ 	.byte	0x02, 0x4a
	.zero		1
	.zero		1


	//----- nvinfo : EIATTR_EXIT_INSTR_OFFSETS
	.align		4
        /*0058*/ 	.byte	0x04, 0x1c
        /*005a*/ 	.short	(.L_99 - .L_98)


	//   ....[0]....
.L_98:
        /*005c*/ 	.word	0x00000070


	//   ....[1]....
        /*0060*/ 	.word	0x00000130


	//----- nvinfo : EIATTR_CBANK_PARAM_SIZE
	.align		4
.L_99:
        /*0064*/ 	.byte	0x03, 0x19
        /*0066*/ 	.short	0x001c


	//----- nvinfo : EIATTR_PARAM_CBANK
	.align		4
        /*0068*/ 	.byte	0x04, 0x0a
        /*006a*/ 	.short	(.L_101 - .L_100)
	.align		4
.L_100:
        /*006c*/ 	.word	index@(.nv.constant0._Z25elementWiseMultiplicationPKfS0_Pfi)
        /*0070*/ 	.short	0x0380
        /*0072*/ 	.short	0x001c


	//----- nvinfo : EIATTR_SW_WAR
	.align		4
.L_101:
        /*0074*/ 	.byte	0x04, 0x36
        /*0076*/ 	.short	(.L_103 - .L_102)
.L_102:
        /*0078*/ 	.word	0x00000008
.L_103:


//--------------------- .nv.info._Z17parallelReductionPKfPfi --------------------------
	.section	.nv.info._Z17parallelReductionPKfPfi,"",@"SHT_CUDA_INFO"
	.sectionflags	@""
	.align	4


	//----- nvinfo : EIATTR_CUDA_API_VERSION
	.align		4
        /*0000*/ 	.byte	0x04, 0x37
        /*0002*/ 	.short	(.L_105 - .L_104)
.L_104:
        /*0004*/ 	.word	0x00000082


	//----- nvinfo : EIATTR_KPARAM_INFO
	.align		4
.L_105:
        /*0008*/ 	.byte	0x04, 0x17
        /*000a*/ 	.short	(.L_107 - .L_106)
.L_106:
        /*000c*/ 	.word	0x00000000
        /*0010*/ 	.short	0x0002
        /*0012*/ 	.short	0x0010
        /*0014*/ 	.byte	0x00, 0xf0, 0x11, 0x00


	//----- nvinfo : EIATTR_KPARAM_INFO
	.align		4
.L_107:
        /*0018*/ 	.byte	0x04, 0x17
        /*001a*/ 	.short	(.L_109 - .L_108)
.L_108:
        /*001c*/ 	.word	0x00000000
        /*0020*/ 	.short	0x0001
        /*0022*/ 	.short	0x0008
        /*0024*/ 	.byte	0x00, 0xf5, 0x21, 0x00


	//----- nvinfo : EIATTR_KPARAM_INFO
	.align		4
.L_109:
        /*0028*/ 	.byte	0x04, 0x17
        /*002a*/ 	.short	(.L_111 - .L_110)
.L_110:
        /*002c*/ 	.word	0x00000000
        /*0030*/ 	.short	0x0000
        /*0032*/ 	.short	0x0000
        /*0034*/ 	.byte	0x00, 0xf5, 0x21, 0x00


	//----- nvinfo : EIATTR_SPARSE_MMA_MASK
	.align		4
.L_111:
        /*0038*/ 	.byte	0x03, 0x50
        /*003a*/ 	.short	0x0000


	//----- nvinfo : EIATTR_MAXREG_COUNT
	.align		4
        /*003c*/ 	.byte	0x03, 0x1b
        /*003e*/ 	.short	0x00ff


	//----- nvinfo : EIATTR_NUM_BARRIERS
	.align		4
        /*0040*/ 	.byte	0x02, 0x4c
        /*0042*/ 	.byte	0x01
	.zero		1


	//----- nvinfo : EIATTR_MERCURY_ISA_VERSION
	.align		4
        /*0044*/ 	.byte	0x03, 0x5f
        /*0046*/ 	.short	0x0101


	//----- nvinfo : EIATTR_VRC_CTA_INIT_COUNT
	.align		4
        /*0048*/ 	.byte	0x02, 0x4a
	.zero		1
	.zero		1


	//----- nvinfo : EIATTR_EXIT_INSTR_OFFSETS
	.align		4
        /*004c*/ 	.byte	0x04, 0x1c
        /*004e*/ 	.short	(.L_113 - .L_112)


	//   ....[0]....
.L_112:
        /*0050*/ 	.word	0x00000210


	//   ....[1]....
        /*0054*/ 	.word	0x00000290


	//----- nvinfo : EIATTR_CBANK_PARAM_SIZE
	.align		4
.L_113:
        /*0058*/ 	.byte	0x03, 0x19
        /*005a*/ 	.short	0x0014


	//----- nvinfo : EIATTR_PARAM_CBANK
	.align		4
        /*005c*/ 	.byte	0x04, 0x0a
        /*005e*/ 	.short	(.L_115 - .L_114)
	.align		4
.L_114:
        /*0060*/ 	.word	index@(.nv.constant0._Z17parallelReductionPKfPfi)
        /*0064*/ 	.short	0x0380
        /*0066*/ 	.short	0x0014


	//----- nvinfo : EIATTR_SW_WAR
	.align		4
.L_115:
        /*0068*/ 	.byte	0x04, 0x36
        /*006a*/ 	.short	(.L_117 - .L_116)
.L_116:
        /*006c*/ 	.word	0x00000008
.L_117:


//--------------------- .nv.info._Z20matrixMultiplicationPKfS0_Pfiii --------------------------
	.section	.nv.info._Z20matrixMultiplicationPKfS0_Pfiii,"",@"SHT_CUDA_INFO"
	.sectionflags	@""
	.align	4


	//----- nvinfo : EIATTR_CUDA_API_VERSION
	.align		4
        /*0000*/ 	.byte	0x04, 0x37
        /*0002*/ 	.short	(.L_119 - .L_118)
.L_118:
        /*0004*/ 	.word	0x00000082


	//----- nvinfo : EIATTR_KPARAM_INFO
	.align		4
.L_119:
        /*0008*/ 	.byte	0x04, 0x17
        /*000a*/ 	.short	(.L_121 - .L_120)
.L_120:
        /*000c*/ 	.word	0x00000000
        /*0010*/ 	.short	0x0005
        /*0012*/ 	.short	0x0020
        /*0014*/ 	.byte	0x00, 0xf0, 0x11, 0x00


	//----- nvinfo : EIATTR_KPARAM_INFO
	.align		4
.L_121:
        /*0018*/ 	.byte	0x04, 0x17
        /*001a*/ 	.short	(.L_123 - .L_122)
.L_122:
        /*001c*/ 	.word	0x00000000
        /*0020*/ 	.short	0x0004
        /*0022*/ 	.short	0x001c
        /*0024*/ 	.byte	0x00, 0xf0, 0x11, 0x00


	//----- nvinfo : EIATTR_KPARAM_INFO
	.align		4
.L_123:
        /*0028*/ 	.byte	0x04, 0x17
        /*002a*/ 	.short	(.L_125 - .L_124)
.L_124:
        /*002c*/ 	.word	0x00000000
        /*0030*/ 	.short	0x0003
        /*0032*/ 	.short	0x0018
        /*0034*/ 	.byte	0x00, 0xf0, 0x11, 0x00


	//----- nvinfo : EIATTR_KPARAM_INFO
	.align		4
.L_125:
        /*0038*/ 	.byte	0x04, 0x17
        /*003a*/ 	.short	(.L_127 - .L_126)
.L_126:
        /*003c*/ 	.word	0x00000000
        /*0040*/ 	.short	0x0002
        /*0042*/ 	.short	0x0010
        /*0044*/ 	.byte	0x00, 0xf5, 0x21, 0x00


	//----- nvinfo : EIATTR_KPARAM_INFO
	.align		4
.L_127:
        /*0048*/ 	.byte	0x04, 0x17
        /*004a*/ 	.short	(.L_129 - .L_128)
.L_128:
        /*004c*/ 	.word	0x00000000
        /*0050*/ 	.short	0x0001
        /*0052*/ 	.short	0x0008
        /*0054*/ 	.byte	0x00, 0xf5, 0x21, 0x00


	//----- nvinfo : EIATTR_KPARAM_INFO
	.align		4
.L_129:
        /*0058*/ 	.byte	0x04, 0x17
        /*005a*/ 	.short	(.L_131 - .L_130)
.L_130:
        /*005c*/ 	.word	0x00000000
        /*0060*/ 	.short	0x0000
        /*0062*/ 	.short	0x0000
        /*0064*/ 	.byte	0x00, 0xf5, 0x21, 0x00


	//----- nvinfo : EIATTR_SPARSE_MMA_MASK
	.align		4
.L_131:
        /*0068*/ 	.byte	0x03, 0x50
        /*006a*/ 	.short	0x0000


	//----- nvinfo : EIATTR_MAXREG_COUNT
	.align		4
        /*006c*/ 	.byte	0x03, 0x1b
        /*006e*/ 	.short	0x00ff


	//----- nvinfo : EIATTR_MERCURY_ISA_VERSION
	.align		4
        /*0070*/ 	.byte	0x03, 0x5f
        /*0072*/ 	.short	0x0101


	//----- nvinfo : EIATTR_VRC_CTA_INIT_COUNT
	.align		4
        /*0074*/ 	.byte	0x02, 0x4a
	.zero		1
	.zero		1


	//----- nvinfo : EIATTR_EXIT_INSTR_OFFSETS
	.align		4
        /*0078*/ 	.byte	0x04, 0x1c
        /*007a*/ 	.short	(.L_133 - .L_132)


	//   ....[0]....
.L_132:
        /*007c*/ 	.word	0x000000d0


	//   ....[1]....
        /*0080*/ 	.word	0x000008f0


	//----- nvinfo : EIATTR_CBANK_PARAM_SIZE
	.align		4
.L_133:
        /*0084*/ 	.byte	0x03, 0x19
        /*0086*/ 	.short	0x0024


	//----- nvinfo : EIATTR_PARAM_CBANK
	.align		4
        /*0088*/ 	.byte	0x04, 0x0a
        /*008a*/ 	.short	(.L_135 - .L_134)
	.align		4
.L_134:
        /*008c*/ 	.word	index@(.nv.constant0._Z20matrixMultiplicationPKfS0_Pfiii)
        /*0090*/ 	.short	0x0380
        /*0092*/ 	.short	0x0024


	//----- nvinfo : EIATTR_SW_WAR
	.align		4
.L_135:
        /*0094*/ 	.byte	0x04, 0x36
        /*0096*/ 	.short	(.L_137 - .L_136)
.L_136:
        /*0098*/ 	.word	0x00000008
.L_137:


//--------------------- .nv.info._Z14vectorAdditionPKfS0_Pfi --------------------------
	.section	.nv.info._Z14vectorAdditionPKfS0_Pfi,"",@"SHT_CUDA_INFO"
	.sectionflags	@""
	.align	4


	//----- nvinfo : EIATTR_CUDA_API_VERSION
	.align		4
        /*0000*/ 	.byte	0x04, 0x37
        /*0002*/ 	.short	(.L_139 - .L_138)
.L_138:
        /*0004*/ 	.word	0x00000082


	//----- nvinfo : EIATTR_KPARAM_INFO
	.align		4
.L_139:
        /*0008*/ 	.byte	0x04, 0x17
        /*000a*/ 	.short	(.L_141 - .L_140)
.L_140:
        /*000c*/ 	.word	0x00000000
        /*0010*/ 	.short	0x0003
        /*0012*/ 	.short	0x0018
        /*0014*/ 	.byte	0x00, 0xf0, 0x11, 0x00


	//----- nvinfo : EIATTR_KPARAM_INFO
	.align		4
.L_141:
        /*0018*/ 	.byte	0x04, 0x17
        /*001a*/ 	.short	(.L_143 - .L_142)
.L_142:
        /*001c*/ 	.word	0x00000000
        /*0020*/ 	.short	0x0002
        /*0022*/ 	.short	0x0010
        /*0024*/ 	.byte	0x00, 0xf5, 0x21, 0x00


	//----- nvinfo : EIATTR_KPARAM_INFO
	.align		4
.L_143:
        /*0028*/ 	.byte	0x04, 0x17
        /*002a*/ 	.short	(.L_145 - .L_144)
.L_144:
        /*002c*/ 	.word	0x00000000
        /*0030*/ 	.short	0x0001
        /*0032*/ 	.short	0x0008
        /*0034*/ 	.byte	0x00, 0xf5, 0x21, 0x00


	//----- nvinfo : EIATTR_KPARAM_INFO
	.align		4
.L_145:
        /*0038*/ 	.byte	0x04, 0x17
        /*003a*/ 	.short	(.L_147 - .L_146)
.L_146:
        /*003c*/ 	.word	0x00000000
        /*0040*/ 	.short	0x0000
        /*0042*/ 	.short	0x0000
        /*0044*/ 	.byte	0x00, 0xf5, 0x21, 0x00


	//----- nvinfo : EIATTR_SPARSE_MMA_MASK
	.align		4
.L_147:
        /*0048*/ 	.byte	0x03, 0x50
        /*004a*/ 	.short	0x0000


	//----- nvinfo : EIATTR_MAXREG_COUNT
	.align		4
        /*004c*/ 	.byte	0x03, 0x1b
        /*004e*/ 	.short	0x00ff


	//----- nvinfo : EIATTR_MERCURY_ISA_VERSION
	.align		4
        /*0050*/ 	.byte	0x03, 0x5f
        /*0052*/ 	.short	0x0101


	//----- nvinfo : EIATTR_VRC_CTA_INIT_COUNT
	.align		4
        /*0054*/ 	.byte	0x02, 0x4a
	.zero		1
	.zero		1


	//----- nvinfo : EIATTR_EXIT_INSTR_OFFSETS
	.align		4
        /*0058*/ 	.byte	0x04, 0x1c
        /*005a*/ 	.short	(.L_149 - .L_148)


	//   ....[0]....
.L_148:
        /*005c*/ 	.word	0x00000070


	//   ....[1]....
        /*0060*/ 	.word	0x00000130


	//----- nvinfo : EIATTR_CBANK_PARAM_SIZE
	.align		4
.L_149:
        /*0064*/ 	.byte	0x03, 0x19
        /*0066*/ 	.short	0x001c


	//----- nvinfo : EIATTR_PARAM_CBANK
	.align		4
        /*0068*/ 	.byte	0x04, 0x0a
        /*006a*/ 	.short	(.L_151 - .L_150)
	.align		4
.L_150:
        /*006c*/ 	.word	index@(.nv.constant0._Z14vectorAdditionPKfS0_Pfi)
        /*0070*/ 	.short	0x0380
        /*0072*/ 	.short	0x001c


	//----- nvinfo : EIATTR_SW_WAR
	.align		4
.L_151:
        /*0074*/ 	.byte	0x04, 0x36
        /*0076*/ 	.short	(.L_153 - .L_152)
.L_152:
        /*0078*/ 	.word	0x00000008
.L_153:


//--------------------- .nv.callgraph             --------------------------
	.section	.nv.callgraph,"",@"SHT_CUDA_CALLGRAPH"
	.align	4
	.sectionentsize	8
	.align		4
        /*0000*/ 	.word	0x00000000
	.align		4
        /*0004*/ 	.word	0xffffffff
	.align		4
        /*0008*/ 	.word	0x00000000
	.align		4
        /*000c*/ 	.word	0xfffffffe
	.align		4
        /*0010*/ 	.word	0x00000000
	.align		4
        /*0014*/ 	.word	0xfffffffd
	.align		4
        /*0018*/ 	.word	0x00000000
	.align		4
        /*001c*/ 	.word	0xfffffffc


//--------------------- .text._Z15matrixTransposePKfPfii --------------------------
	.section	.text._Z15matrixTransposePKfPfii,"ax",@progbits
	.align	128
        .global         _Z15matrixTransposePKfPfii
        .type           _Z15matrixTransposePKfPfii,@function
        .size           _Z15matrixTransposePKfPfii,(.L_x_15 - _Z15matrixTransposePKfPfii)
        .other          _Z15matrixTransposePKfPfii,@"STO_CUDA_ENTRY STV_DEFAULT"
_Z15matrixTransposePKfPfii:
.text._Z15matrixTransposePKfPfii:
[----:B------:R-:W-:Y:S01]  /*0000*/  LDC R1, c[0x0][0x37c] ;  /* 0x0000df00ff017b82 */ /* 0x000fe20000000800 */
[----:B------:R-:W0:Y:S07]  /*0010*/  S2R R2, SR_TID.Y ;  /* 0x0000000000027919 */ /* 0x000e2e0000002200 */
[----:B------:R-:W1:Y:S01]  /*0020*/  LDC R0, c[0x0][0x360] ;  /* 0x0000d800ff007b82 */ /* 0x000e620000000800 */
[----:B------:R-:W2:Y:S01]  /*0030*/  LDCU.64 UR6, c[0x0][0x390] ;  /* 0x00007200ff0677ac */ /* 0x000ea20008000a00 */
[----:B------:R-:W1:Y:S06]  /*0040*/  S2R R3, SR_TID.X ;  /* 0x0000000000037919 */ /* 0x000e6c0000002100 */
[----:B------:R-:W0:Y:S08]  /*0050*/  S2UR UR5, SR_CTAID.Y ;  /* 0x00000000000579c3 */ /* 0x000e300000002600 */
[----:B------:R-:W0:Y:S08]  /*0060*/  LDC R7, c[0x0][0x364] ;  /* 0x0000d900ff077b82 */ /* 0x000e300000000800 */
[----:B------:R-:W1:Y:S01]  /*0070*/  S2UR UR4, SR_CTAID.X ;  /* 0x00000000000479c3 */ /* 0x000e620000002500 */
[----:B0-----:R-:W-:-:S05]  /*0080*/  IMAD R7, R7, UR5, R2 ;  /* 0x0000000507077c24 */ /* 0x001fca000f8e0202 */
[----:B--2---:R-:W-:Y:S01]  /*0090*/  ISETP.GE.AND P0, PT, R7, UR6, PT ;  /* 0x0000000607007c0c */ /* 0x004fe2000bf06270 */
[----:B-1----:R-:W-:-:S05]  /*00a0*/  IMAD R0, R0, UR4, R3 ;  /* 0x0000000400007c24 */ /* 0x002fca000f8e0203 */
[----:B------:R-:W-:-:S13]  /*00b0*/  ISETP.GE.OR P0, PT, R0, UR7, P0 ;  /* 0x0000000700007c0c */ /* 0x000fda0008706670 */
[----:B------:R-:W-:Y:S05]  /*00c0*/  @P0 EXIT ;  /* 0x000000000000094d */ /* 0x000fea0003800000 */
[----:B------:R-:W0:Y:S01]  /*00d0*/  LDC.64 R2, c[0x0][0x380] ;  /* 0x0000e000ff027b82 */ /* 0x000e220000000a00 */
[----:B------:R-:W1:Y:S01]  /*00e0*/  LDCU.64 UR4, c[0x0][0x358] ;  /* 0x00006b00ff0477ac */ /* 0x000e620008000a00 */
[----:B------:R-:W-:-:S04]  /*00f0*/  IMAD R5, R7, UR7, R0 ;  /* 0x0000000707057c24 */ /* 0x000fc8000f8e0200 */
[----:B0-----:R-:W-:Y:S02]  /*0100*/  IMAD.WIDE R2, R5, 0x4, R2 ;  /* 0x0000000405027825 */ /* 0x001fe400078e0202 */
[----:B------:R-:W0:Y:S04]  /*0110*/  LDC.64 R4, c[0x0][0x388] ;  /* 0x0000e200ff047b82 */ /* 0x000e280000000a00 */
[----:B-1----:R-:W2:Y:S01]  /*0120*/  LDG.E R3, desc[UR4][R2.64] ;  /* 0x0000000402037981 */ /* 0x002ea2000c1e1900 */
[----:B------:R-:W-:-:S04]  /*0130*/  IMAD R7, R0, UR6, R7 ;  /* 0x0000000600077c24 */ /* 0x000fc8000f8e0207 */
[----:B0-----:R-:W-:-:S05]  /*0140*/  IMAD.WIDE R4, R7, 0x4, R4 ;  /* 0x0000000407047825 */ /* 0x001fca00078e0204 */
[----:B--2---:R-:W-:Y:S01]  /*0150*/  STG.E desc[UR4][R4.64], R3 ;  /* 0x0000000304007986 */ /* 0x004fe2000c101904 */
[----:B------:R-:W-:Y:S05]  /*0160*/  EXIT ;  /* 0x000000000000794d */ /* 0x000fea0003800000 */
.L_x_0:
[----:B------:R-:W-:-:S00]  /*0170*/  BRA `(.L_x_0) ;  /* 0xfffffffc00fc7947 */ /* 0x000fc0000383ffff */
[----:B------:R-:W-:-:S00]  /*0180*/  NOP ;  /* 0x0000000000007918 */ /* 0x000fc00000000000 */
[----:B------:R-:W-:-:S00]  /*0190*/  NOP ;  /* 0x0000000000007918 */ /* 0x000fc00000000000 */
[----:B------:R-:W-:-:S00]  /*01a0*/  NOP ;  /* 0x0000000000007918 */ /* 0x000fc00000000000 */
[----:B------:R-:W-:-:S00]  /*01b0*/  NOP ;  /* 0x0000000000007918 */ /* 0x000fc00000000000 */
[----:B------:R-:W-:-:S00]  /*01c0*/  NOP ;  /* 0x0000000000007918 */ /* 0x000fc00000000000 */
[----:B------:R-:W-:-:S00]  /*01d0*/  NOP ;  /* 0x0000000000007918 */ /* 0x000fc00000000000 */
[----:B------:R-:W-:-:S00]  /*01e0*/  NOP ;  /* 0x0000000000007918 */ /* 0x000fc00000000000 */
[----:B------:R-:W-:-:S00]  /*01f0*/  NOP ;  /* 0x0000000000007918 */ /* 0x000fc00000000000 */
.L_x_15:


//--------------------- .text._Z20histogramCalculationPKiPiii --------------------------
	.section	.text._Z20histogramCalculationPKiPiii,"ax",@progbits
	.align	128
        .global         _Z20histogramCalculationPKiPiii
        .type           _Z20histogramCalculationPKiPiii,@function
        .size           _Z20histogramCalculationPKiPiii,(.L_x_16 - _Z20histogramCalculationPKiPiii)
        .other          _Z20histogramCalculationPKiPiii,@"STO_CUDA_ENTRY STV_DEFAULT"
_Z20histogramCalculationPKiPiii:
.text._Z20histogramCalculationPKiPiii:
[----:B------:R-:W-:Y:S01]  /*0000*/  LDC R1, c[0x0][0x37c] ;  /* 0x0000df00ff017b82 */ /* 0x000fe20000000800 */
[----:B------:R-:W0:Y:S07]  /*0010*/  S2R R0, SR_TID.X ;  /* 0x0000000000007919 */ /* 0x000e2e0000002100 */
[----:B------:R-:W0:Y:S01]  /*0020*/  S2UR UR4, SR_CTAID.X ;  /* 0x00000000000479c3 */ /* 0x000e220000002500 */
[----:B------:R-:W1:Y:S07]  /*0030*/  LDCU UR5, c[0x0][0x390] ;  /* 0x00007200ff0577ac */ /* 0x000e6e0008000800 */
[----:B------:R-:W0:Y:S02]  /*0040*/  LDC R5, c[0x0][0x360] ;  /* 0x0000d800ff057b82 */ /* 0x000e240000000800 */
[----:B0-----:R-:W-:-:S05]  /*0050*/  IMAD R5, R5, UR4, R0 ;  /* 0x0000000405057c24 */ /* 0x001fca000f8e0200 */
[----:B-1----:R-:W-:-:S13]  /*0060*/  ISETP.GE.AND P0, PT, R5, UR5, PT ;  /* 0x0000000505007c0c */ /* 0x002fda000bf06270 */
[----:B------:R-:W-:Y:S05]  /*0070*/  @P0 EXIT ;  /* 0x000000000000094d */ /* 0x000fea0003800000 */
[----:B------:R-:W0:Y:S01]  /*0080*/  LDC.64 R2, c[0x0][0x380] ;  /* 0x0000e000ff027b82 */ /* 0x000e220000000a00 */
[----:B------:R-:W1:Y:S01]  /*0090*/  LDCU.64 UR4, c[0x0][0x358] ;  /* 0x00006b00ff0477ac */ /* 0x000e620008000a00 */
[----:B0-----:R-:W-:-:S06]  /*00a0*/  IMAD.WIDE R2, R5, 0x4, R2 ;  /* 0x0000000405027825 */ /* 0x001fcc00078e0202 */
[----:B------:R-:W0:Y:S01]  /*00b0*/  LDC.64 R4, c[0x0][0x388] ;  /* 0x0000e200ff047b82 */ /* 0x000e220000000a00 */
[----:B-1----:R-:W0:Y:S01]  /*00c0*/  LDG.E R3, desc[UR4][R2.64] ;  /* 0x0000000402037981 */ /* 0x002e22000c1e1900 */
[----:B------:R-:W-:Y:S02]  /*00d0*/  HFMA2 R7, -RZ, RZ, 0, 5.9604644775390625e-08 ;  /* 0x00000001ff077431 */ /* 0x000fe400000001ff */
[----:B0-----:R-:W-:-:S05]  /*00e0*/  IMAD.WIDE R4, R3, 0x4, R4 ;  /* 0x0000000403047825 */ /* 0x001fca00078e0204 */
[----:B------:R-:W-:Y:S01]  /*00f0*/  REDG.E.ADD.STRONG.GPU desc[UR4][R4.64], R7 ;  /* 0x000000070400798e */ /* 0x000fe2000c12e104 */
[----:B------:R-:W-:Y:S05]  /*0100*/  EXIT ;  /* 0x000000000000794d */ /* 0x000fea0003800000 */
.L_x_1:
        /* <DEDUP_REMOVED lines=15> */
.L_x_16:


//--------------------- .text._Z12parallelScanPKfPfi --------------------------
	.section	.text._Z12parallelScanPKfPfi,"ax",@progbits
	.align	128
        .global         _Z12parallelScanPKfPfi
        .type           _Z12parallelScanPKfPfi,@function
        .size           _Z12parallelScanPKfPfi,(.L_x_17 - _Z12parallelScanPKfPfi)
        .other          _Z12parallelScanPKfPfi,@"STO_CUDA_ENTRY STV_DEFAULT"
_Z12parallelScanPKfPfi:
.text._Z12parallelScanPKfPfi:
[----:B------:R-:W-:Y:S01]  /*0000*/  LDC R1, c[0x0][0x37c] ;  /* 0x0000df00ff017b82 */ /* 0x000fe20000000800 */
[----:B------:R-:W0:Y:S01]  /*0010*/  S2R R4, SR_TID.X ;  /* 0x0000000000047919 */ /* 0x000e220000002100 */
[----:B------:R-:W0:Y:S01]  /*0020*/  LDCU UR8, c[0x0][0x360] ;  /* 0x00006c00ff0877ac */ /* 0x000e220008000800 */
[----:B------:R-:W-:Y:S01]  /*0030*/  IMAD.MOV.U32 R0, RZ, RZ, RZ ;  /* 0x000000ffff007224 */ /* 0x000fe200078e00ff */
[----:B------:R-:W0:Y:S01]  /*0040*/  S2R R7, SR_CTAID.X ;  /* 0x0000000000077919 */ /* 0x000e220000002500 */
[----:B------:R-:W1:Y:S01]  /*0050*/  LDCU UR4, c[0x0][0x390] ;  /* 0x00007200ff0477ac */ /* 0x000e620008000800 */
[----:B------:R-:W2:Y:S01]  /*0060*/  LDCU.64 UR6, c[0x0][0x358] ;  /* 0x00006b00ff0677ac */ /* 0x000ea20008000a00 */
[----:B0-----:R-:W-:-:S05]  /*0070*/  IMAD R5, R7, UR8, R4 ;  /* 0x0000000807057c24 */ /* 0x001fca000f8e0204 */
[----:B-1----:R-:W-:-:S13]  /*0080*/  ISETP.GE.AND P0, PT, R5, UR4, PT ;  /* 0x0000000405007c0c */ /* 0x002fda000bf06270 */
[----:B------:R-:W0:Y:S02]  /*0090*/  @!P0 LDC.64 R2, c[0x0][0x380] ;  /* 0x0000e000ff028b82 */ /* 0x000e240000000a00 */
[----:B0-----:R-:W-:-:S05]  /*00a0*/  @!P0 IMAD.WIDE R2, R5, 0x4, R2 ;  /* 0x0000000405028825 */ /* 0x001fca00078e0202 */
[----:B--2---:R-:W2:Y:S01]  /*00b0*/  @!P0 LDG.E R0, desc[UR6][R2.64] ;  /* 0x0000000602008981 */ /* 0x004ea2000c1e1900 */
[----:B------:R-:W0:Y:S01]  /*00c0*/  S2UR UR5, SR_CgaCtaId ;  /* 0x00000000000579c3 */ /* 0x000e220000008800 */
[----:B------:R-:W-:Y:S01]  /*00d0*/  UMOV UR4, 0x400 ;  /* 0x0000040000047882 */ /* 0x000fe20000000000 */
[----:B------:R-:W-:Y:S01]  /*00e0*/  UISETP.GE.U32.AND UP0, UPT, UR8, 0x2, UPT ;  /* 0x000000020800788c */ /* 0x000fe2000bf06070 */
[----:B------:R-:W-:Y:S01]  /*00f0*/  ISETP.NE.AND P0, PT, R4, RZ, PT ;  /* 0x000000ff0400720c */ /* 0x000fe20003f05270 */
[----:B0-----:R-:W-:-:S06]  /*0100*/  ULEA UR4, UR5, UR4, 0x18 ;  /* 0x0000000405047291 */ /* 0x001fcc000f8ec0ff */
[----:B------:R-:W-:-:S05]  /*0110*/  LEA R5, R4, UR4, 0x2 ;  /* 0x0000000404057c11 */ /* 0x000fca000f8e10ff */
[----:B--2---:R0:W-:Y:S01]  /*0120*/  STS [R5], R0 ;  /* 0x0000000005007388 */ /* 0x0041e20000000800 */
[----:B------:R-:W-:Y:S06]  /*0130*/  BAR.SYNC.DEFER_BLOCKING 0x0 ;  /* 0x0000000000007b1d */ /* 0x000fec0000010000 */
[----:B------:R-:W-:Y:S05]  /*0140*/  BRA.U !UP0, `(.L_x_2) ;  /* 0x00000001083c7547 */ /* 0x000fea000b800000 */
[----:B0-----:R-:W-:-:S07]  /*0150*/  IMAD.MOV.U32 R0, RZ, RZ, 0x1 ;  /* 0x00000001ff007424 */ /* 0x001fce00078e00ff */
.L_x_3:
[----:B------:R-:W-:-:S05]  /*0160*/  SHF.L.U32 R9, R0, 0x1, RZ ;  /* 0x0000000100097819 */ /* 0x000fca00000006ff */
[----:B------:R-:W-:-:S05]  /*0170*/  IMAD R3, R9, R4, RZ ;  /* 0x0000000409037224 */ /* 0x000fca00078e02ff */
[----:B------:R-:W-:-:S13]  /*0180*/  ISETP.GE.U32.AND P1, PT, R3, UR8, PT ;  /* 0x0000000803007c0c */ /* 0x000fda000bf26070 */
[----:B------:R-:W-:-:S05]  /*0190*/  @!P1 IMAD.IADD R2, R3, 0x1, R0 ;  /* 0x0000000103029824 */ /* 0x000fca00078e0200 */
[----:B------:R-:W-:-:S04]  /*01a0*/  @!P1 LEA R3, R2, UR4, 0x2 ;  /* 0x0000000402039c11 */ /* 0x000fc8000f8e10ff */
[----:B------:R-:W-:Y:S02]  /*01b0*/  @!P1 LEA R2, R0, R3, 0x2 ;  /* 0x0000000300029211 */ /* 0x000fe400078e10ff */
[----:B------:R-:W-:Y:S04]  /*01c0*/  @!P1 LDS R3, [R3+-0x4] ;  /* 0xfffffc0003039984 */ /* 0x000fe80000000800 */
[----:B------:R-:W0:Y:S02]  /*01d0*/  @!P1 LDS R0, [R2+-0x4] ;  /* 0xfffffc0002009984 */ /* 0x000e240000000800 */
[----:B0-----:R-:W-:Y:S01]  /*01e0*/  @!P1 FADD R5, R3, R0 ;  /* 0x0000000003059221 */ /* 0x001fe20000000000 */
[----:B------:R-:W-:-:S04]  /*01f0*/  MOV R0, R9 ;  /* 0x0000000900007202 */ /* 0x000fc80000000f00 */
[----:B------:R1:W-:Y:S01]  /*0200*/  @!P1 STS [R2+-0x4], R5 ;  /* 0xfffffc0502009388 */ /* 0x0003e20000000800 */
[----:B------:R-:W-:Y:S01]  /*0210*/  BAR.SYNC.DEFER_BLOCKING 0x0 ;  /* 0x0000000000007b1d */ /* 0x000fe20000010000 */
[----:B------:R-:W-:-:S13]  /*0220*/  ISETP.GE.U32.AND P1, PT, R9, UR8, PT ;  /* 0x0000000809007c0c */ /* 0x000fda000bf26070 */
[----:B-1----:R-:W-:Y:S05]  /*0230*/  @!P1 BRA `(.L_x_3) ;  /* 0xfffffffc00c89947 */ /* 0x002fea000383ffff */
.L_x_2:
[----:B------:R-:W-:Y:S05]  /*0240*/  @P0 EXIT ;  /* 0x000000000000094d */ /* 0x000fea0003800000 */
[----:B------:R-:W-:Y:S01]  /*0250*/  ULEA UR5, UR8, UR4, 0x2 ;  /* 0x0000000408057291 */ /* 0x000fe2000f8e10ff */
[----:B------:R-:W1:Y:S08]  /*0260*/  LDC.64 R2, c[0x0][0x388] ;  /* 0x0000e200ff027b82 */ /* 0x000e700000000a00 */
[----:B0-----:R-:W0:Y:S01]  /*0270*/  LDS R5, [UR5+-0x4] ;  /* 0xfffffc05ff057984 */ /* 0x001e220008000800 */
[----:B-1----:R-:W-:-:S05]  /*0280*/  IMAD.WIDE.U32 R2, R7, 0x4, R2 ;  /* 0x0000000407027825 */ /* 0x002fca00078e0002 */
[----:B0-----:R-:W-:Y:S01]  /*0290*/  STG.E desc[UR6][R2.64], R5 ;  /* 0x0000000502007986 */ /* 0x001fe2000c101906 */
[----:B------:R-:W-:Y:S05]  /*02a0*/  EXIT ;  /* 0x000000000000794d */ /* 0x000fea0003800000 */
.L_x_4:
        /* <DEDUP_REMOVED lines=13> */
.L_x_17:


//--------------------- .text._Z25elementWiseMultiplicationPKfS0_Pfi --------------------------
	.section	.text._Z25elementWiseMultiplicationPKfS0_Pfi,"ax",@progbits
	.align	128
        .global         _Z25elementWiseMultiplicationPKfS0_Pfi
        .type           _Z25elementWiseMultiplicationPKfS0_Pfi,@function
        .size           _Z25elementWiseMultiplicationPKfS0_Pfi,(.L_x_18 - _Z25elementWiseMultiplicationPKfS0_Pfi)
        .other          _Z25elementWiseMultiplicationPKfS0_Pfi,@"STO_CUDA_ENTRY STV_DEFAULT"
_Z25elementWiseMultiplicationPKfS0_Pfi:
.text._Z25elementWiseMultiplicationPKfS0_Pfi:
        /* <DEDUP_REMOVED lines=9> */
[----:B------:R-:W1:Y:S07]  /*0090*/  LDCU.64 UR4, c[0x0][0x358] ;  /* 0x00006b00ff0477ac */ /* 0x000e6e0008000a00 */
[----:B------:R-:W2:Y:S08]  /*00a0*/  LDC.64 R4, c[0x0][0x388] ;  /* 0x0000e200ff047b82 */ /* 0x000eb00000000a00 */
[----:B------:R-:W3:Y:S01]  /*00b0*/  LDC.64 R6, c[0x0][0x390] ;  /* 0x0000e400ff067b82 */ /* 0x000ee20000000a00 */
[----:B0-----:R-:W-:-:S06]  /*00c0*/  IMAD.WIDE R2, R9, 0x4, R2 ;  /* 0x0000000409027825 */ /* 0x001fcc00078e0202 */
[----:B-1----:R-:W4:Y:S01]  /*00d0*/  LDG.E R2, desc[UR4][R2.64] ;  /* 0x0000000402027981 */ /* 0x002f22000c1e1900 */
[----:B--2---:R-:W-:-:S06]  /*00e0*/  IMAD.WIDE R4, R9, 0x4, R4 ;  /* 0x0000000409047825 */ /* 0x004fcc00078e0204 */
[----:B------:R-:W4:Y:S01]  /*00f0*/  LDG.E R5, desc[UR4][R4.64] ;  /* 0x0000000404057981 */ /* 0x000f22000c1e1900 */
[----:B---3--:R-:W-:-:S04]  /*0100*/  IMAD.WIDE R6, R9, 0x4, R6 ;  /* 0x0000000409067825 */ /* 0x008fc800078e0206 */
[----:B----4-:R-:W-:-:S05]  /*0110*/  FMUL R9, R2, R5 ;  /* 0x0000000502097220 */ /* 0x010fca0000400000 */
[----:B------:R-:W-:Y:S01]  /*0120*/  STG.E desc[UR4][R6.64], R9 ;  /* 0x0000000906007986 */ /* 0x000fe2000c101904 */
[----:B------:R-:W-:Y:S05]  /*0130*/  EXIT ;  /* 0x000000000000794d */ /* 0x000fea0003800000 */
.L_x_5:
        /* <DEDUP_REMOVED lines=12> */
.L_x_18:


//--------------------- .text._Z17parallelReductionPKfPfi --------------------------
	.section	.text._Z17parallelReductionPKfPfi,"ax",@progbits
	.align	128
        .global         _Z17parallelReductionPKfPfi
        .type           _Z17parallelReductionPKfPfi,@function
        .size           _Z17parallelReductionPKfPfi,(.L_x_19 - _Z17parallelReductionPKfPfi)
        .other          _Z17parallelReductionPKfPfi,@"STO_CUDA_ENTRY STV_DEFAULT"
_Z17parallelReductionPKfPfi:
.text._Z17parallelReductionPKfPfi:
        /* <DEDUP_REMOVED lines=13> */
[----:B------:R-:W-:Y:S01]  /*00d0*/  IMAD.U32 R0, RZ, RZ, UR8 ;  /* 0x00000008ff007e24 */ /* 0x000fe2000f8e00ff */
[----:B------:R-:W-:Y:S01]  /*00e0*/  UMOV UR4, 0x400 ;  /* 0x0000040000047882 */ /* 0x000fe20000000000 */
[----:B------:R-:W-:-:S03]  /*00f0*/  ISETP.NE.AND P0, PT, R6, RZ, PT ;  /* 0x000000ff0600720c */ /* 0x000fc60003f05270 */
[----:B------:R-:W-:Y:S01]  /*0100*/  ISETP.GE.U32.AND P1, PT, R0, 0x2, PT ;  /* 0x000000020000780c */ /* 0x000fe20003f26070 */
[----:B0-----:R-:W-:-:S06]  /*0110*/  ULEA UR4, UR5, UR4, 0x18 ;  /* 0x0000000405047291 */ /* 0x001fcc000f8ec0ff */
[----:B------:R-:W-:-:S05]  /*0120*/  LEA R5, R6, UR4, 0x2 ;  /* 0x0000000406057c11 */ /* 0x000fca000f8e10ff */
[----:B--2---:R0:W-:Y:S01]  /*0130*/  STS [R5], R4 ;  /* 0x0000000405007388 */ /* 0x0041e20000000800 */
[----:B------:R-:W-:Y:S06]  /*0140*/  BAR.SYNC.DEFER_BLOCKING 0x0 ;  /* 0x0000000000007b1d */ /* 0x000fec0000010000 */
[----:B------:R-:W-:Y:S05]  /*0150*/  @!P1 BRA `(.L_x_6) ;  /* 0x00000000002c9947 */ /* 0x000fea0003800000 */
.L_x_7:
[----:B------:R-:W-:-:S04]  /*0160*/  SHF.R.U32.HI R8, RZ, 0x1, R0 ;  /* 0x00000001ff087819 */ /* 0x000fc80000011600 */
[----:B------:R-:W-:-:S13]  /*0170*/  ISETP.GE.U32.AND P1, PT, R6, R8, PT ;  /* 0x000000080600720c */ /* 0x000fda0003f26070 */
[----:B------:R-:W-:Y:S01]  /*0180*/  @!P1 LEA R2, R8, R5, 0x2 ;  /* 0x0000000508029211 */ /* 0x000fe200078e10ff */
[----:B------:R-:W-:Y:S05]  /*0190*/  @!P1 LDS R3, [R5] ;  /* 0x0000000005039984 */ /* 0x000fea0000000800 */
[----:B------:R-:W0:Y:S02]  /*01a0*/  @!P1 LDS R2, [R2] ;  /* 0x0000000002029984 */ /* 0x000e240000000800 */
[----:B0-----:R-:W-:-:S05]  /*01b0*/  @!P1 FADD R4, R2, R3 ;  /* 0x0000000302049221 */ /* 0x001fca0000000000 */
[----:B------:R1:W-:Y:S01]  /*01c0*/  @!P1 STS [R5], R4 ;  /* 0x0000000405009388 */ /* 0x0003e20000000800 */
[----:B------:R-:W-:Y:S01]  /*01d0*/  BAR.SYNC.DEFER_BLOCKING 0x0 ;  /* 0x0000000000007b1d */ /* 0x000fe20000010000 */
[----:B------:R-:W-:Y:S01]  /*01e0*/  ISETP.GT.U32.AND P1, PT, R0, 0x3, PT ;  /* 0x000000030000780c */ /* 0x000fe20003f24070 */
[----:B------:R-:W-:-:S12]  /*01f0*/  IMAD.MOV.U32 R0, RZ, RZ, R8 ;  /* 0x000000ffff007224 */ /* 0x000fd800078e0008 */
[----:B-1----:R-:W-:Y:S05]  /*0200*/  @P1 BRA `(.L_x_7) ;  /* 0xfffffffc00d41947 */ /* 0x002fea000383ffff */
.L_x_6:
[----:B------:R-:W-:Y:S05]  /*0210*/  @P0 EXIT ;  /* 0x000000000000094d */ /* 0x000fea0003800000 */
[----:B------:R-:W1:Y:S01]  /*0220*/  S2UR UR5, SR_CgaCtaId ;  /* 0x00000000000579c3 */ /* 0x000e620000008800 */
[----:B------:R-:W-:-:S07]  /*0230*/  UMOV UR4, 0x400 ;  /* 0x0000040000047882 */ /* 0x000fce0000000000 */
[----:B------:R-:W2:Y:S01]  /*0240*/  LDC.64 R2, c[0x0][0x388] ;  /* 0x0000e200ff027b82 */ /* 0x000ea20000000a00 */
[----:B-1----:R-:W-:Y:S01]  /*0250*/  ULEA UR4, UR5, UR4, 0x18 ;  /* 0x0000000405047291 */ /* 0x002fe2000f8ec0ff */
[----:B--2---:R-:W-:-:S08]  /*0260*/  IMAD.WIDE.U32 R2, R7, 0x4, R2 ;  /* 0x0000000407027825 */ /* 0x004fd000078e0002 */
[----:B0-----:R-:W0:Y:S04]  /*0270*/  LDS R5, [UR4] ;  /* 0x00000004ff057984 */ /* 0x001e280008000800 */
[----:B0-----:R-:W-:Y:S01]  /*0280*/  STG.E desc[UR6][R2.64], R5 ;  /* 0x0000000502007986 */ /* 0x001fe2000c101906 */
[----:B------:R-:W-:Y:S05]  /*0290*/  EXIT ;  /* 0x000000000000794d */ /* 0x000fea0003800000 */
.L_x_8:
        /* <DEDUP_REMOVED lines=14> */
.L_x_19:


//--------------------- .text._Z20matrixMultiplicationPKfS0_Pfiii --------------------------
	.section	.text._Z20matrixMultiplicationPKfS0_Pfiii,"ax",@progbits
	.align	128
        .global         _Z20matrixMultiplicationPKfS0_Pfiii
        .type           _Z20matrixMultiplicationPKfS0_Pfiii,@function
        .size           _Z20matrixMultiplicationPKfS0_Pfiii,(.L_x_20 - _Z20matrixMultiplicationPKfS0_Pfiii)
        .other          _Z20matrixMultiplicationPKfS0_Pfiii,@"STO_CUDA_ENTRY STV_DEFAULT"
_Z20matrixMultiplicationPKfS0_Pfiii:
.text._Z20matrixMultiplicationPKfS0_Pfiii:
[----:B------:R-:W-:Y:S01]  /*0000*/  LDC R1, c[0x0][0x37c] ;  /* 0x0000df00ff017b82 */ /* 0x000fe20000000800 */
[----:B------:R-:W0:Y:S07]  /*0010*/  S2R R5, SR_TID.X ;  /* 0x0000000000057919 */ /* 0x000e2e0000002100 */
[----:B------:R-:W1:Y:S01]  /*0020*/  LDC R16, c[0x0][0x364] ;  /* 0x0000d900ff107b82 */ /* 0x000e620000000800 */
[----:B------:R-:W2:Y:S01]  /*0030*/  LDCU UR6, c[0x0][0x398] ;  /* 0x00007300ff0677ac */ /* 0x000ea20008000800 */
[----:B------:R-:W1:Y:S06]  /*0040*/  S2R R3, SR_TID.Y ;  /* 0x0000000000037919 */ /* 0x000e6c0000002200 */
[----:B------:R-:W0:Y:S08]  /*0050*/  S2UR UR5, SR_CTAID.X ;  /* 0x00000000000579c3 */ /* 0x000e300000002500 */
[----:B------:R-:W0:Y:S08]  /*0060*/  LDC R0, c[0x0][0x360] ;  /* 0x0000d800ff007b82 */ /* 0x000e300000000800 */
[----:B------:R-:W1:Y:S08]  /*0070*/  S2UR UR4, SR_CTAID.Y ;  /* 0x00000000000479c3 */ /* 0x000e700000002600 */
[----:B------:R-:W3:Y:S01]  /*0080*/  LDC R17, c[0x0][0x3a0] ;  /* 0x0000e800ff117b82 */ /* 0x000ee20000000800 */
[----:B0-----:R-:W-:-:S02]  /*0090*/  IMAD R0, R0, UR5, R5 ;  /* 0x0000000500007c24 */ /* 0x001fc4000f8e0205 */
[----:B-1----:R-:W-:-:S03]  /*00a0*/  IMAD R16, R16, UR4, R3 ;  /* 0x0000000410107c24 */ /* 0x002fc6000f8e0203 */
[----:B---3--:R-:W-:-:S04]  /*00b0*/  ISETP.GE.AND P0, PT, R0, R17, PT ;  /* 0x000000110000720c */ /* 0x008fc80003f06270 */
[----:B--2---:R-:W-:-:S13]  /*00c0*/  ISETP.GE.OR P0, PT, R16, UR6, P0 ;  /* 0x0000000610007c0c */ /* 0x004fda0008706670 */
[----:B------:R-:W-:Y:S05]  /*00d0*/  @P0 EXIT ;  /* 0x000000000000094d */ /* 0x000fea0003800000 */
[----:B------:R-:W0:Y:S01]  /*00e0*/  LDC R19, c[0x0][0x39c] ;  /* 0x0000e700ff137b82 */ /* 0x000e220000000800 */
[----:B------:R-:W1:Y:S01]  /*00f0*/  LDCU.64 UR4, c[0x0][0x358] ;  /* 0x00006b00ff0477ac */ /* 0x000e620008000a00 */
[----:B------:R-:W-:Y:S01]  /*0100*/  HFMA2 R24, -RZ, RZ, 0, 0 ;  /* 0x00000000ff187431 */ /* 0x000fe200000001ff */
[----:B0-----:R-:W-:-:S13]  /*0110*/  ISETP.GE.AND P0, PT, R19, 0x1, PT ;  /* 0x000000011300780c */ /* 0x001fda0003f06270 */
[----:B-1----:R-:W-:Y:S05]  /*0120*/  @!P0 BRA `(.L_x_9) ;  /* 0x0000000400e08947 */ /* 0x002fea0003800000 */
[C---:B------:R-:W-:Y:S01]  /*0130*/  ISETP.GE.U32.AND P1, PT, R19.reuse, 0x8, PT ;  /* 0x000000081300780c */ /* 0x040fe20003f26070 */
[----:B------:R-:W-:Y:S01]  /*0140*/  IMAD R20, R16, R19, RZ ;  /* 0x0000001310147224 */ /* 0x000fe200078e02ff */
[----:B------:R-:W-:Y:S02]  /*0150*/  LOP3.LUT R27, R19, 0x7, RZ, 0xc0, !PT ;  /* 0x00000007131b7812 */ /* 0x000fe400078ec0ff */
[----:B------:R-:W-:Y:S02]  /*0160*/  MOV R24, RZ ;  /* 0x000000ff00187202 */ /* 0x000fe40000000f00 */
[----:B------:R-:W-:Y:S02]  /*0170*/  ISETP.NE.AND P0, PT, R27, RZ, PT ;  /* 0x000000ff1b00720c */ /* 0x000fe40003f05270 */
[----:B------:R-:W-:-:S05]  /*0180*/  MOV R21, RZ ;  /* 0x000000ff00157202 */ /* 0x000fca0000000f00 */
[----:B------:R-:W-:Y:S06]  /*0190*/  @!P1 BRA `(.L_x_10) ;  /* 0x0000000000c49947 */ /* 0x000fec0003800000 */
[----:B------:R-:W0:Y:S01]  /*01a0*/  LDC.64 R2, c[0x0][0x380] ;  /* 0x0000e000ff027b82 */ /* 0x000e220000000a00 */
[----:B------:R-:W-:Y:S02]  /*01b0*/  LOP3.LUT R21, R19, 0x7ffffff8, RZ, 0xc0, !PT ;  /* 0x7ffffff813157812 */ /* 0x000fe400078ec0ff */
[----:B------:R-:W-:Y:S02]  /*01c0*/  MOV R24, RZ ;  /* 0x000000ff00187202 */ /* 0x000fe40000000f00 */
[----:B------:R-:W-:Y:S02]  /*01d0*/  MOV R18, R0 ;  /* 0x0000000000127202 */ /* 0x000fe40000000f00 */
[----:B------:R-:W-:Y:S01]  /*01e0*/  IADD3 R22, PT, PT, -R21, RZ, RZ ;  /* 0x000000ff15167210 */ /* 0x000fe20007ffe1ff */
[----:B0-----:R-:W-:-:S03]  /*01f0*/  IMAD.WIDE.U32 R2, R20, 0x4, R2 ;  /* 0x0000000414027825 */ /* 0x001fc600078e0002 */
[----:B------:R-:W-:-:S04]  /*0200*/  IADD3 R4, P1, PT, R2, 0x10, RZ ;  /* 0x0000001002047810 */ /* 0x000fc80007f3e0ff */
[----:B------:R-:W-:-:S09]  /*0210*/  IADD3.X R5, PT, PT, RZ, R3, RZ, P1, !PT ;  /* 0x00000003ff057210 */ /* 0x000fd20000ffe4ff */
.L_x_11:
[----:B------:R-:W0:Y:S01]  /*0220*/  LDC.64 R14, c[0x0][0x388] ;  /* 0x0000e200ff0e7b82 */ /* 0x000e220000000a00 */
[----:B------:R-:W-:Y:S02]  /*0230*/  MOV R2, R4 ;  /* 0x0000000400027202 */ /* 0x000fe40000000f00 */
[----:B------:R-:W-:-:S05]  /*0240*/  MOV R3, R5 ;  /* 0x0000000500037202 */ /* 0x000fca0000000f00 */
[----:B------:R-:W2:Y:S04]  /*0250*/  LDG.E R25, desc[UR4][R2.64+-0x10] ;  /* 0xfffff00402197981 */ /* 0x000ea8000c1e1900 */
[----:B------:R-:W3:Y:S04]  /*0260*/  LDG.E R23, desc[UR4][R2.64+-0xc] ;  /* 0xfffff40402177981 */ /* 0x000ee8000c1e1900 */
[----:B------:R-:W4:Y:S04]  /*0270*/  LDG.E R29, desc[UR4][R2.64+-0x8] ;  /* 0xfffff804021d7981 */ /* 0x000f28000c1e1900 */
[----:B------:R-:W5:Y:S01]  /*0280*/  LDG.E R28, desc[UR4][R2.64+-0x4] ;  /* 0xfffffc04021c7981 */ /* 0x000f62000c1e1900 */
[----:B0-----:R-:W-:-:S05]  /*0290*/  IMAD.WIDE R14, R18, 0x4, R14 ;  /* 0x00000004120e7825 */ /* 0x001fca00078e020e */
[----:B------:R0:W2:Y:S01]  /*02a0*/  LDG.E R26, desc[UR4][R14.64] ;  /* 0x000000040e1a7981 */ /* 0x0000a2000c1e1900 */
[----:B------:R-:W-:-:S04]  /*02b0*/  IMAD.WIDE R12, R17, 0x4, R14 ;  /* 0x00000004110c7825 */ /* 0x000fc800078e020e */
[C---:B------:R-:W-:Y:S02]  /*02c0*/  IMAD.WIDE R4, R17.reuse, 0x4, R12 ;  /* 0x0000000411047825 */ /* 0x040fe400078e020c */
[----:B------:R-:W3:Y:S02]  /*02d0*/  LDG.E R12, desc[UR4][R12.64] ;  /* 0x000000040c0c7981 */ /* 0x000ee4000c1e1900 */
[C---:B------:R-:W-:Y:S02]  /*02e0*/  IMAD.WIDE R8, R17.reuse, 0x4, R4 ;  /* 0x0000000411087825 */ /* 0x040fe400078e0204 */
[----:B------:R-:W4:Y:S02]  /*02f0*/  LDG.E R4, desc[UR4][R4.64] ;  /* 0x0000000404047981 */ /* 0x000f24000c1e1900 */
[C---:B------:R-:W-:Y:S02]  /*0300*/  IMAD.WIDE R6, R17.reuse, 0x4, R8 ;  /* 0x0000000411067825 */ /* 0x040fe400078e0208 */
[----:B------:R-:W5:Y:S02]  /*0310*/  LDG.E R8, desc[UR4][R8.64] ;  /* 0x0000000408087981 */ /* 0x000f64000c1e1900 */
[----:B------:R-:W-:-:S02]  /*0320*/  IMAD.WIDE R10, R17, 0x4, R6 ;  /* 0x00000004110a7825 */ /* 0x000fc400078e0206 */
[----:B------:R-:W5:Y:S04]  /*0330*/  LDG.E R5, desc[UR4][R2.64] ;  /* 0x0000000402057981 */ /* 0x000f68000c1e1900 */
[----:B------:R-:W5:Y:S01]  /*0340*/  LDG.E R6, desc[UR4][R6.64] ;  /* 0x0000000406067981 */ /* 0x000f62000c1e1900 */
[----:B0-----:R-:W-:-:S03]  /*0350*/  IMAD.WIDE R14, R17, 0x4, R10 ;  /* 0x00000004110e7825 */ /* 0x001fc600078e020a */
[----:B------:R-:W5:Y:S04]  /*0360*/  LDG.E R10, desc[UR4][R10.64] ;  /* 0x000000040a0a7981 */ /* 0x000f68000c1e1900 */
[----:B------:R-:W5:Y:S04]  /*0370*/  LDG.E R13, desc[UR4][R14.64] ;  /* 0x000000040e0d7981 */ /* 0x000f68000c1e1900 */
[----:B------:R-:W5:Y:S04]  /*0380*/  LDG.E R7, desc[UR4][R2.64+0x4] ;  /* 0x0000040402077981 */ /* 0x000f68000c1e1900 */
[----:B------:R-:W5:Y:S01]  /*0390*/  LDG.E R9, desc[UR4][R2.64+0xc] ;  /* 0x00000c0402097981 */ /* 0x000f62000c1e1900 */
[----:B--2---:R-:W-:Y:S01]  /*03a0*/  FFMA R26, R25, R26, R24 ;  /* 0x0000001a191a7223 */ /* 0x004fe20000000018 */
[----:B------:R-:W-:-:S02]  /*03b0*/  IMAD.WIDE R24, R17, 0x4, R14 ;  /* 0x0000000411187825 */ /* 0x000fc400078e020e */
[----:B------:R-:W2:Y:S04]  /*03c0*/  LDG.E R14, desc[UR4][R2.64+0x8] ;  /* 0x00000804020e7981 */ /* 0x000ea8000c1e1900 */
[----:B------:R-:W2:Y:S01]  /*03d0*/  LDG.E R24, desc[UR4][R24.64] ;  /* 0x0000000418187981 */ /* 0x000ea2000c1e1900 */
[----:B---3--:R-:W-:Y:S01]  /*03e0*/  FFMA R12, R23, R12, R26 ;  /* 0x0000000c170c7223 */ /* 0x008fe2000000001a */
[----:B------:R-:W-:-:S03]  /*03f0*/  IADD3 R22, PT, PT, R22, 0x8, RZ ;  /* 0x0000000816167810 */ /* 0x000fc60007ffe0ff */
[----:B----4-:R-:W-:Y:S01]  /*0400*/  FFMA R29, R29, R4, R12 ;  /* 0x000000041d1d7223 */ /* 0x010fe2000000000c */
[----:B------:R-:W-:-:S03]  /*0410*/  ISETP.NE.AND P1, PT, R22, RZ, PT ;  /* 0x000000ff1600720c */ /* 0x000fc60003f25270 */
[----:B-----5:R-:W-:Y:S01]  /*0420*/  FFMA R8, R28, R8, R29 ;  /* 0x000000081c087223 */ /* 0x020fe2000000001d */
[----:B------:R-:W-:-:S03]  /*0430*/  IADD3 R4, P2, PT, R2, 0x20, RZ ;  /* 0x0000002002047810 */ /* 0x000fc60007f5e0ff */
[----:B------:R-:W-:Y:S01]  /*0440*/  FFMA R6, R5, R6, R8 ;  /* 0x0000000605067223 */ /* 0x000fe20000000008 */
[----:B------:R-:W-:Y:S02]  /*0450*/  IADD3.X R5, PT, PT, RZ, R3, RZ, P2, !PT ;  /* 0x00000003ff057210 */ /* 0x000fe400017fe4ff */
[----:B------:R-:W-:Y:S01]  /*0460*/  LEA R18, R17, R18, 0x3 ;  /* 0x0000001211127211 */ /* 0x000fe200078e18ff */
[----:B------:R-:W-:-:S04]  /*0470*/  FFMA R7, R7, R10, R6 ;  /* 0x0000000a07077223 */ /* 0x000fc80000000006 */
[----:B--2---:R-:W-:-:S04]  /*0480*/  FFMA R14, R14, R13, R7 ;  /* 0x0000000d0e0e7223 */ /* 0x004fc80000000007 */
[----:B------:R-:W-:Y:S01]  /*0490*/  FFMA R24, R9, R24, R14 ;  /* 0x0000001809187223 */ /* 0x000fe2000000000e */
[----:B------:R-:W-:Y:S06]  /*04a0*/  @P1 BRA `(.L_x_11) ;  /* 0xfffffffc005c1947 */ /* 0x000fec000383ffff */
.L_x_10:
[----:B------:R-:W-:Y:S05]  /*04b0*/  @!P0 BRA `(.L_x_9) ;  /* 0x0000000000fc8947 */ /* 0x000fea0003800000 */
[----:B------:R-:W-:Y:S02]  /*04c0*/  ISETP.GE.U32.AND P1, PT, R27, 0x4, PT ;  /* 0x000000041b00780c */ /* 0x000fe40003f26070 */
[----:B------:R-:W-:-:S04]  /*04d0*/  LOP3.LUT R14, R19, 0x3, RZ, 0xc0, !PT ;  /* 0x00000003130e7812 */ /* 0x000fc800078ec0ff */
[----:B------:R-:W-:-:S07]  /*04e0*/  ISETP.NE.AND P0, PT, R14, RZ, PT ;  /* 0x000000ff0e00720c */ /* 0x000fce0003f05270 */
[----:B------:R-:W-:Y:S06]  /*04f0*/  @!P1 BRA `(.L_x_12) ;  /* 0x00000000006c9947 */ /* 0x000fec0003800000 */
[----:B------:R-:W0:Y:S01]  /*0500*/  LDC.64 R4, c[0x0][0x388] ;  /* 0x0000e200ff047b82 */ /* 0x000e220000000a00 */
[----:B------:R-:W1:Y:S01]  /*0510*/  LDCU.64 UR6, c[0x0][0x380] ;  /* 0x00007000ff0677ac */ /* 0x000e620008000a00 */
[----:B------:R-:W-:Y:S01]  /*0520*/  IMAD R7, R21, R17, R0 ;  /* 0x0000001115077224 */ /* 0x000fe200078e0200 */
[CC--:B------:R-:W-:Y:S02]  /*0530*/  IADD3 R3, PT, PT, R20.reuse, R21.reuse, RZ ;  /* 0x0000001514037210 */ /* 0x0c0fe40007ffe0ff */
[----:B------:R-:W-:-:S03]  /*0540*/  IADD3 R8, P1, PT, R20, R21, RZ ;  /* 0x0000001514087210 */ /* 0x000fc60007f3e0ff */
[----:B------:R-:W2:Y:S01]  /*0550*/  LDC.64 R12, c[0x0][0x380] ;  /* 0x0000e000ff0c7b82 */ /* 0x000ea20000000a00 */
[----:B0-----:R-:W-:-:S04]  /*0560*/  IMAD.WIDE R4, R7, 0x4, R4 ;  /* 0x0000000407047825 */ /* 0x001fc800078e0204 */
[----:B------:R-:W-:Y:S02]  /*0570*/  IMAD.WIDE R6, R17, 0x4, R4 ;  /* 0x0000000411067825 */ /* 0x000fe400078e0204 */
[----:B------:R-:W3:Y:S02]  /*0580*/  LDG.E R4, desc[UR4][R4.64] ;  /* 0x0000000404047981 */ /* 0x000ee4000c1e1900 */
[----:B--2---:R-:W-:Y:S01]  /*0590*/  IMAD.WIDE.U32 R12, R3, 0x4, R12 ;  /* 0x00000004030c7825 */ /* 0x004fe200078e000c */
[----:B------:R-:W-:Y:S02]  /*05a0*/  IADD3.X R3, PT, PT, RZ, RZ, RZ, P1, !PT ;  /* 0x000000ffff037210 */ /* 0x000fe40000ffe4ff */
[----:B-1----:R-:W-:-:S03]  /*05b0*/  LEA R2, P1, R8, UR6, 0x2 ;  /* 0x0000000608027c11 */ /* 0x002fc6000f8210ff */
[----:B------:R-:W3:Y:S01]  /*05c0*/  LDG.E R13, desc[UR4][R12.64] ;  /* 0x000000040c0d7981 */ /* 0x000ee2000c1e1900 */
[----:B------:R-:W-:Y:S01]  /*05d0*/  LEA.HI.X R3, R8, UR7, R3, 0x2, P1 ;  /* 0x0000000708037c11 */ /* 0x000fe200088f1403 */
[C---:B------:R-:W-:Y:S02]  /*05e0*/  IMAD.WIDE R8, R17.reuse, 0x4, R6 ;  /* 0x0000000411087825 */ /* 0x040fe400078e0206 */
[----:B------:R-:W2:Y:S04]  /*05f0*/  LDG.E R6, desc[UR4][R6.64] ;  /* 0x0000000406067981 */ /* 0x000ea8000c1e1900 */
[----:B------:R-:W2:Y:S01]  /*0600*/  LDG.E R15, desc[UR4][R2.64+0x4] ;  /* 0x00000404020f7981 */ /* 0x000ea2000c1e1900 */
[----:B------:R-:W-:-:S03]  /*0610*/  IMAD.WIDE R10, R17, 0x4, R8 ;  /* 0x00000004110a7825 */ /* 0x000fc600078e0208 */
[----:B------:R-:W4:Y:S04]  /*0620*/  LDG.E R22, desc[UR4][R8.64] ;  /* 0x0000000408167981 */ /* 0x000f28000c1e1900 */
[----:B------:R-:W4:Y:S04]  /*0630*/  LDG.E R18, desc[UR4][R2.64+0x8] ;  /* 0x0000080402127981 */ /* 0x000f28000c1e1900 */
[----:B------:R-:W5:Y:S04]  /*0640*/  LDG.E R26, desc[UR4][R2.64+0xc] ;  /* 0x00000c04021a7981 */ /* 0x000f68000c1e1900 */
[----:B------:R-:W5:Y:S01]  /*0650*/  LDG.E R10, desc[UR4][R10.64] ;  /* 0x000000040a0a7981 */ /* 0x000f62000c1e1900 */
[----:B------:R-:W-:Y:S01]  /*0660*/  IADD3 R21, PT, PT, R21, 0x4, RZ ;  /* 0x0000000415157810 */ /* 0x000fe20007ffe0ff */
[----:B---3--:R-:W-:-:S04]  /*0670*/  FFMA R24, R13, R4, R24 ;  /* 0x000000040d187223 */ /* 0x008fc80000000018 */
[----:B--2---:R-:W-:-:S04]  /*0680*/  FFMA R15, R15, R6, R24 ;  /* 0x000000060f0f7223 */ /* 0x004fc80000000018 */
[----:B----4-:R-:W-:-:S04]  /*0690*/  FFMA R15, R18, R22, R15 ;  /* 0x00000016120f7223 */ /* 0x010fc8000000000f */
[----:B-----5:R-:W-:-:S07]  /*06a0*/  FFMA R24, R26, R10, R15 ;  /* 0x0000000a1a187223 */ /* 0x020fce000000000f */
.L_x_12:
[----:B------:R-:W-:Y:S05]  /*06b0*/  @!P0 BRA `(.L_x_9) ;  /* 0x00000000007c8947 */ /* 0x000fea0003800000 */
[----:B------:R-:W-:Y:S01]  /*06c0*/  ISETP.NE.AND P1, PT, R14, 0x1, PT ;  /* 0x000000010e00780c */ /* 0x000fe20003f25270 */
[----:B------:R-:W0:Y:S01]  /*06d0*/  LDC.64 R10, c[0x0][0x380] ;  /* 0x0000e000ff0a7b82 */ /* 0x000e220000000a00 */
[----:B------:R-:W-:-:S04]  /*06e0*/  LOP3.LUT R19, R19, 0x1, RZ, 0xc0, !PT ;  /* 0x0000000113137812 */ /* 0x000fc800078ec0ff */
[----:B------:R-:W-:-:S03]  /*06f0*/  ISETP.NE.U32.AND P0, PT, R19, 0x1, PT ;  /* 0x000000011300780c */ /* 0x000fc60003f05070 */
[----:B------:R-:W1:Y:S04]  /*0700*/  LDC.64 R8, c[0x0][0x388] ;  /* 0x0000e200ff087b82 */ /* 0x000e680000000a00 */
[CC--:B------:R-:W-:Y:S02]  /*0710*/  @P1 IADD3 R13, PT, PT, R20.reuse, R21.reuse, RZ ;  /* 0x00000015140d1210 */ /* 0x0c0fe40007ffe0ff */
[----:B------:R-:W-:Y:S02]  /*0720*/  @P1 IADD3 R12, P2, PT, R20, R21, RZ ;  /* 0x00000015140c1210 */ /* 0x000fe40007f5e0ff */
[----:B------:R-:W2:Y:S02]  /*0730*/  @P1 LDC.64 R2, c[0x0][0x380] ;  /* 0x0000e000ff021b82 */ /* 0x000ea40000000a00 */
[----:B------:R-:W-:-:S06]  /*0740*/  @P1 IADD3.X R14, PT, PT, RZ, RZ, RZ, P2, !PT ;  /* 0x000000ffff0e1210 */ /* 0x000fcc00017fe4ff */
[----:B------:R-:W3:Y:S01]  /*0750*/  LDC.64 R4, c[0x0][0x380] ;  /* 0x0000e000ff047b82 */ /* 0x000ee20000000a00 */
[----:B0-----:R-:W-:-:S04]  /*0760*/  @P1 IMAD.WIDE.U32 R10, R13, 0x4, R10 ;  /* 0x000000040d0a1825 */ /* 0x001fc800078e000a */
[C---:B------:R-:W-:Y:S01]  /*0770*/  @P1 IMAD R13, R21.reuse, R17, R0 ;  /* 0x00000011150d1224 */ /* 0x040fe200078e0200 */
[----:B------:R-:W-:Y:S01]  /*0780*/  @P1 IADD3 R21, PT, PT, R21, 0x2, RZ ;  /* 0x0000000215151810 */ /* 0x000fe20007ffe0ff */
[----:B------:R-:W4:Y:S01]  /*0790*/  @P1 LDG.E R11, desc[UR4][R10.64] ;  /* 0x000000040a0b1981 */ /* 0x000f22000c1e1900 */
[----:B------:R-:W0:Y:S01]  /*07a0*/  LDC.64 R6, c[0x0][0x388] ;  /* 0x0000e200ff067b82 */ /* 0x000e220000000a00 */
[----:B-1----:R-:W-:Y:S01]  /*07b0*/  @P1 IMAD.WIDE R8, R13, 0x4, R8 ;  /* 0x000000040d081825 */ /* 0x002fe200078e0208 */
[----:B------:R-:W-:Y:S02]  /*07c0*/  @!P0 IADD3 R15, PT, PT, R20, R21, RZ ;  /* 0x00000015140f8210 */ /* 0x000fe40007ffe0ff */
[----:B--2---:R-:W-:Y:S01]  /*07d0*/  @P1 LEA R2, P2, R12, R2, 0x2 ;  /* 0x000000020c021211 */ /* 0x004fe200078410ff */
[----:B------:R-:W-:-:S03]  /*07e0*/  @!P0 IMAD R21, R21, R17, R0 ;  /* 0x0000001115158224 */ /* 0x000fc600078e0200 */
[----:B------:R-:W-:Y:S01]  /*07f0*/  @P1 LEA.HI.X R3, R12, R3, R14, 0x2, P2 ;  /* 0x000000030c031211 */ /* 0x000fe200010f140e */
[----:B------:R-:W-:Y:S01]  /*0800*/  @P1 IMAD.WIDE R12, R17, 0x4, R8 ;  /* 0x00000004110c1825 */ /* 0x000fe200078e0208 */
[----:B------:R-:W4:Y:S03]  /*0810*/  @P1 LDG.E R14, desc[UR4][R8.64] ;  /* 0x00000004080e1981 */ /* 0x000f26000c1e1900 */
[----:B---3--:R-:W-:Y:S01]  /*0820*/  @!P0 IMAD.WIDE.U32 R4, R15, 0x4, R4 ;  /* 0x000000040f048825 */ /* 0x008fe200078e0004 */
[----:B------:R-:W2:Y:S04]  /*0830*/  @P1 LDG.E R2, desc[UR4][R2.64+0x4] ;  /* 0x0000040402021981 */ /* 0x000ea8000c1e1900 */
[----:B------:R-:W2:Y:S01]  /*0840*/  @P1 LDG.E R12, desc[UR4][R12.64] ;  /* 0x000000040c0c1981 */ /* 0x000ea2000c1e1900 */
[----:B0-----:R-:W-:-:S03]  /*0850*/  @!P0 IMAD.WIDE R6, R21, 0x4, R6 ;  /* 0x0000000415068825 */ /* 0x001fc600078e0206 */
[----:B------:R-:W3:Y:S04]  /*0860*/  @!P0 LDG.E R5, desc[UR4][R4.64] ;  /* 0x0000000404058981 */ /* 0x000ee8000c1e1900 */
[----:B------:R-:W3:Y:S01]  /*0870*/  @!P0 LDG.E R6, desc[UR4][R6.64] ;  /* 0x0000000406068981 */ /* 0x000ee2000c1e1900 */
[----:B----4-:R-:W-:-:S04]  /*0880*/  @P1 FFMA R11, R11, R14, R24 ;  /* 0x0000000e0b0b1223 */ /* 0x010fc80000000018 */
[----:B--2---:R-:W-:-:S04]  /*0890*/  @P1 FFMA R24, R2, R12, R11 ;  /* 0x0000000c02181223 */ /* 0x004fc8000000000b */
[----:B---3--:R-:W-:-:S07]  /*08a0*/  @!P0 FFMA R24, R5, R6, R24 ;  /* 0x0000000605188223 */ /* 0x008fce0000000018 */
.L_x_9:
[----:B------:R-:W0:Y:S01]  /*08b0*/  LDC.64 R2, c[0x0][0x390] ;  /* 0x0000e400ff027b82 */ /* 0x000e220000000a00 */
[----:B------:R-:W-:-:S04]  /*08c0*/  IMAD R17, R16, R17, R0 ;  /* 0x0000001110117224 */ /* 0x000fc800078e0200 */
[----:B0-----:R-:W-:-:S05]  /*08d0*/  IMAD.WIDE R2, R17, 0x4, R2 ;  /* 0x0000000411027825 */ /* 0x001fca00078e0202 */
[----:B------:R-:W-:Y:S01]  /*08e0*/  STG.E desc[UR4][R2.64], R24 ;  /* 0x0000001802007986 */ /* 0x000fe2000c101904 */
[----:B------:R-:W-:Y:S05]  /*08f0*/  EXIT ;  /* 0x000000000000794d */ /* 0x000fea0003800000 */
.L_x_13:
        /* <DEDUP_REMOVED lines=16> */
.L_x_20:


//--------------------- .text._Z14vectorAdditionPKfS0_Pfi --------------------------
	.section	.text._Z14vectorAdditionPKfS0_Pfi,"ax",@progbits
	.align	128
        .global         _Z14vectorAdditionPKfS0_Pfi
        .type           _Z14vectorAdditionPKfS0_Pfi,@function
        .size           _Z14vectorAdditionPKfS0_Pfi,(.L_x_21 - _Z14vectorAdditionPKfS0_Pfi)
        .other          _Z14vectorAdditionPKfS0_Pfi,@"STO_CUDA_ENTRY STV_DEFAULT"
_Z14vectorAdditionPKfS0_Pfi:
.text._Z14vectorAdditionPKfS0_Pfi:
        /* <DEDUP_REMOVED lines=17> */
[----:B----4-:R-:W-:-:S05]  /*0110*/  FADD R9, R2, R5 ;  /* 0x0000000502097221 */ /* 0x010fca0000000000 */
[----:B------:R-:W-:Y:S01]  /*0120*/  STG.E desc[UR4][R6.64], R9 ;  /* 0x0000000906007986 */ /* 0x000fe2000c101904 */
[----:B------:R-:W-:Y:S05]  /*0130*/  EXIT ;  /* 0x000000000000794d */ /* 0x000fea0003800000 */
.L_x_14:
        /* <DEDUP_REMOVED lines=12> */
.L_x_21:


//--------------------- .nv.shared._Z15matrixTransposePKfPfii --------------------------
	.section	.nv.shared._Z15matrixTransposePKfPfii,"aw",@nobits
	.sectionflags	@""
	.align	16
	.zero		1024


//--------------------- .nv.shared.reserved.0     --------------------------
	.section	.nv.shared.reserved.0,"aw",@nobits
	.weak		__nv_reservedSMEM_offset_0_alias
	.size		__nv_reservedSMEM_offset_0_alias, 0, 64
	.other		__nv_reservedSMEM_offset_0_alias,@"STO_CUDA_RESERVED_SHARED STV_DEFAULT"
__nv_reservedSMEM_offset_0_alias:
	.zero		0
	.zero		64


//--------------------- .nv.shared._Z20histogramCalculationPKiPiii --------------------------
	.section	.nv.shared._Z20histogramCalculationPKiPiii,"aw",@nobits
	.sectionflags	@""
	.align	16
	.zero		1024


//--------------------- .nv.shared._Z12parallelScanPKfPfi --------------------------
	.section	.nv.shared._Z12parallelScanPKfPfi,"aw",@nobits
	.sectionflags	@""
	.align	16
	.zero		1024


//--------------------- .nv.shared._Z25elementWiseMultiplicationPKfS0_Pfi --------------------------
	.section	.nv.shared._Z25elementWiseMultiplicationPKfS0_Pfi,"aw",@nobits
	.sectionflags	@""
	.align	16
	.zero		1024


//--------------------- .nv.shared._Z17parallelReductionPKfPfi --------------------------
	.section	.nv.shared._Z17parallelReductionPKfPfi,"aw",@nobits
	.sectionflags	@""
	.align	16
	.zero		1024


//--------------------- .nv.shared._Z20matrixMultiplicationPKfS0_Pfiii --------------------------
	.section	.nv.shared._Z20matrixMultiplicationPKfS0_Pfiii,"aw",@nobits
	.sectionflags	@""
	.align	16
	.zero		1024


//--------------------- .nv.shared._Z14vectorAdditionPKfS0_Pfi --------------------------
	.section	.nv.shared._Z14vectorAdditionPKfS0_Pfi,"aw",@nobits
	.sectionflags	@""
	.align	16
	.zero		1024


//--------------------- .nv.constant0._Z15matrixTransposePKfPfii --------------------------
	.section	.nv.constant0._Z15matrixTransposePKfPfii,"a",@progbits
	.sectionflags	@""
	.align	4
.nv.constant0._Z15matrixTransposePKfPfii:
	.zero		920


//--------------------- .nv.constant0._Z20histogramCalculationPKiPiii --------------------------
	.section	.nv.constant0._Z20histogramCalculationPKiPiii,"a",@progbits
	.sectionflags	@""
	.align	4
.nv.constant0._Z20histogramCalculationPKiPiii:
	.zero		920


//--------------------- .nv.constant0._Z12parallelScanPKfPfi --------------------------
	.section	.nv.constant0._Z12parallelScanPKfPfi,"a",@progbits
	.sectionflags	@""
	.align	4
.nv.constant0._Z12parallelScanPKfPfi:
	.zero		916


//--------------------- .nv.constant0._Z25elementWiseMultiplicationPKfS0_Pfi --------------------------
	.section	.nv.constant0._Z25elementWiseMultiplicationPKfS0_Pfi,"a",@progbits
	.sectionflags	@""
	.align	4
.nv.constant0._Z25elementWiseMultiplicationPKfS0_Pfi:
	.zero		924


//--------------------- .nv.constant0._Z17parallelReductionPKfPfi --------------------------
	.section	.nv.constant0._Z17parallelReductionPKfPfi,"a",@progbits
	.sectionflags	@""
	.align	4
.nv.constant0._Z17parallelReductionPKfPfi:
	.zero		916


//--------------------- .nv.constant0._Z20matrixMultiplicationPKfS0_Pfiii --------------------------
	.section	.nv.constant0._Z20matrixMultiplicationPKfS0_Pfiii,"a",@progbits
	.sectionflags	@""
	.align	4
.nv.constant0._Z20matrixMultiplicationPKfS0_Pfiii:
	.zero		932


//--------------------- .nv.constant0._Z14vectorAdditionPKfS0_Pfi --------------------------
	.section	.nv.constant0._Z14vectorAdditionPKfS0_Pfi,"a",@progbits
	.sectionflags	@""
	.align	4
.nv.constant0._Z14vectorAdditionPKfS0_Pfi:
	.zero		924


//--------------------- SYMBOLS --------------------------

	.type		.nv.reservedSmem.offset0,@object
	.size		.nv.reservedSmem.offset0,0x4
	.type		.nv.reservedSmem.cap,@object
	.size		.nv.reservedSmem.cap,0x4
